// auto-generated by cutlass_sweep.conv — config: {"arch": "sm_90", "cluster_m": 2, "cluster_n": 1, "conv_kind": "dgrad", "dtype": "bf16", "ndim": 3, "tile_k": 64, "tile_m": 256, "tile_n": 128}
#include "cutlass/cutlass.h"
#include "cute/tensor.hpp"
#include "cutlass/kernel_hardware_info.hpp"
#include "cutlass/conv/convolution.h"
#include "cutlass/conv/dispatch_policy.hpp"
#include "cutlass/conv/collective/collective_builder.hpp"
#include "cutlass/conv/kernel/conv_universal.hpp"
#include "cutlass/conv/device/conv_universal_adapter.hpp"
#include "cutlass/epilogue/collective/collective_builder.hpp"

using namespace cute;
using Elem = cutlass::bfloat16_t;
using Acc  = float;
using LayoutAB = cutlass::layout::TensorNDHWC;
using LayoutC  = cutlass::layout::TensorNDHWC;
constexpr auto ConvOp = cutlass::conv::Operator::kDgrad;
using TileShape    = Shape<_256, _128, Shape<_64>>;
using ClusterShape = Shape<_2, _1, _1>;

using CollectiveEpilogue = typename cutlass::epilogue::collective::CollectiveBuilder<
    cutlass::arch::Sm90, cutlass::arch::OpClassTensorOp,
    TileShape, ClusterShape,
    cutlass::epilogue::collective::EpilogueTileAuto,
    Acc, Acc,
    Elem, LayoutC, 128 / cutlass::sizeof_bits<Elem>::value,
    Elem, LayoutC, 128 / cutlass::sizeof_bits<Elem>::value,
    cutlass::epilogue::collective::EpilogueScheduleAuto
  >::CollectiveOp;

using CollectiveMainloop = typename cutlass::conv::collective::CollectiveBuilder<
    cutlass::arch::Sm90, cutlass::arch::OpClassTensorOp, ConvOp,
    Elem, LayoutAB, 128 / cutlass::sizeof_bits<Elem>::value,
    Elem, LayoutAB, 128 / cutlass::sizeof_bits<Elem>::value,
    Acc,
    TileShape, ClusterShape,
    cutlass::conv::collective::StageCountAutoCarveout<
        static_cast<int>(sizeof(typename CollectiveEpilogue::SharedStorage))>,
    cutlass::conv::collective::KernelScheduleAuto
  >::CollectiveOp;

using ProblemShape = cutlass::conv::ConvProblemShape<
    ConvOp, CollectiveMainloop::DispatchPolicy::NumSpatialDimensions>;
using ConvKernel = cutlass::conv::kernel::ConvUniversal<
    ProblemShape, CollectiveMainloop, CollectiveEpilogue>;
using Conv = cutlass::conv::device::ConvUniversalAdapter<ConvKernel>;

auto* _anchor = &cutlass::device_kernel<ConvKernel>;


// ===== COMPILED SASS (sm_90a) =====

	.target	sm_90a

	.elftype	@"ET_EXEC"


//--------------------- .note.nv.tkinfo           --------------------------
	.section	.note.nv.tkinfo,"",@"SHT_NOTE"
	.sectionflags	@"SHF_NOTE_NV_TKINFO"
	.tkinfo
        /*0018*/ 	.word	0x00000002
        /*0030*/ 	.string	""
        /*0030*/ 	.string	"ptxas"
        /*0030*/ 	.string	"Cuda compilation tools, release 13.0, V13.0.88"
        /*0030*/ 	.string	"Build cuda_13.0.r13.0/compiler.36424714_0"
        /*0030*/ 	.string	"-arch sm_90a -m 64 "



//--------------------- .note.nv.cuinfo           --------------------------
	.section	.note.nv.cuinfo,"",@"SHT_NOTE"
	.sectionflags	@"SHF_NOTE_NV_CUINFO"
        /*0018*/ 	.short	0x0002
        /*001a*/ 	.short	0x005a
        /*001c*/ 	.short	0x0082
	.zero		2


//--------------------- .nv.info                  --------------------------
	.section	.nv.info,"",@"SHT_CUDA_INFO"
	.align	4


	//----- nvinfo : EIATTR_REGCOUNT
	.align		4
        /*0000*/ 	.byte	0x04, 0x2f
        /*0002*/ 	.short	(.L_12 - .L_11)
	.align		4
.L_11:
        /*0004*/ 	.word	index@(_ZN7cutlass13device_kernelINS_4conv6kernel13ConvUniversalINS1_16ConvProblemShapeILNS1_8OperatorE1ELi3EEENS1_10collective14CollectiveConvINS1_46MainloopSm90TmaGmmaWarpSpecializedImplicitGemmILS5_1ELi4ELi3EN4cute5tupleIJNSA_1CILi2EEENSC_ILi1EEESE_EEENS1_36KernelImplicitTmaWarpSpecializedSm90ELi1EEENSB_IJNSC_ILi256EEENSC_ILi128EEENSB_IJNSC_ILi64EEEEEEEEENS_10bfloat16_tESN_NSA_8TiledMMAINSA_8MMA_AtomIJNSA_4SM904GMMA28MMA_64x128x16_F32BF16BF16_SSILNSR_5MajorE0ELST_1ELNSR_7ScaleInE1ELSU_1EEEEEENSA_6LayoutINSB_IJSE_SE_SE_EEENSB_IJNSC_ILi0EEESZ_SZ_EEEEENSB_IJNSA_10UnderscoreES12_S12_EEEEENS7_6detail26Sm90ImplicitGemmTileTraitsINSA_20SM90_TMA_LOAD_IM2COLENSA_14ComposedLayoutINSA_7SwizzleILi3ELi4ELi3EEENSA_18smem_ptr_flag_bitsILi16EEENSX_INSB_IJNSB_IJNSC_ILi8EEENSC_ILi32EEEEEENSB_IJSK_SE_EEENSB_IJSE_NSC_ILi4EEEEEEEEENSB_IJNSB_IJSK_NSC_ILi512EEEEEENSB_IJSE_SZ_EEENSB_IJSZ_NSC_ILi16384EEEEEEEEEEEEEvEENS16_INSA_23SM90_TMA_LOAD_MULTICASTENS18_IS1A_S1C_NSX_INSB_IJNSB_IJSK_SD_EEENSB_IJS1D_S1D_EEES1I_EEENSB_IJNSB_IJSE_NSC_ILi4096EEEEEES1L_NSB_IJSZ_NSC_ILi8192EEEEEEEEEEEEEvEEEENS_8epilogue10collective6detail29Sm90TmaWarpSpecializedAdapterINS27_15DefaultEpilogueISN_NSB_IJNSB_IJllllEEESE_SZ_EEES2C_NS26_6thread17LinearCombinationISN_Li1EffLNS2D_9ScaleType4KindE0ELNS_15FloatRoundStyleE2ESN_EENS_4gemm15EpilogueDefaultEEEEEvvEEEEvNT_6ParamsE)
        /*0008*/ 	.word	0x000000ff


	//----- nvinfo : EIATTR_FRAME_SIZE
	.align		4
.L_12:
        /*000c*/ 	.byte	0x04, 0x11
        /*000e*/ 	.short	(.L_14 - .L_13)
	.align		4
.L_13:
        /*0010*/ 	.word	index@(_ZN7cutlass13device_kernelINS_4conv6kernel13ConvUniversalINS1_16ConvProblemShapeILNS1_8OperatorE1ELi3EEENS1_10collective14CollectiveConvINS1_46MainloopSm90TmaGmmaWarpSpecializedImplicitGemmILS5_1ELi4ELi3EN4cute5tupleIJNSA_1CILi2EEENSC_ILi1EEESE_EEENS1_36KernelImplicitTmaWarpSpecializedSm90ELi1EEENSB_IJNSC_ILi256EEENSC_ILi128EEENSB_IJNSC_ILi64EEEEEEEEENS_10bfloat16_tESN_NSA_8TiledMMAINSA_8MMA_AtomIJNSA_4SM904GMMA28MMA_64x128x16_F32BF16BF16_SSILNSR_5MajorE0ELST_1ELNSR_7ScaleInE1ELSU_1EEEEEENSA_6LayoutINSB_IJSE_SE_SE_EEENSB_IJNSC_ILi0EEESZ_SZ_EEEEENSB_IJNSA_10UnderscoreES12_S12_EEEEENS7_6detail26Sm90ImplicitGemmTileTraitsINSA_20SM90_TMA_LOAD_IM2COLENSA_14ComposedLayoutINSA_7SwizzleILi3ELi4ELi3EEENSA_18smem_ptr_flag_bitsILi16EEENSX_INSB_IJNSB_IJNSC_ILi8EEENSC_ILi32EEEEEENSB_IJSK_SE_EEENSB_IJSE_NSC_ILi4EEEEEEEEENSB_IJNSB_IJSK_NSC_ILi512EEEEEENSB_IJSE_SZ_EEENSB_IJSZ_NSC_ILi16384EEEEEEEEEEEEEvEENS16_INSA_23SM90_TMA_LOAD_MULTICASTENS18_IS1A_S1C_NSX_INSB_IJNSB_IJSK_SD_EEENSB_IJS1D_S1D_EEES1I_EEENSB_IJNSB_IJSE_NSC_ILi4096EEEEEES1L_NSB_IJSZ_NSC_ILi8192EEEEEEEEEEEEEvEEEENS_8epilogue10collective6detail29Sm90TmaWarpSpecializedAdapterINS27_15DefaultEpilogueISN_NSB_IJNSB_IJllllEEESE_SZ_EEES2C_NS26_6thread17LinearCombinationISN_Li1EffLNS2D_9ScaleType4KindE0ELNS_15FloatRoundStyleE2ESN_EENS_4gemm15EpilogueDefaultEEEEEvvEEEEvNT_6ParamsE)
        /*0014*/ 	.word	0x000003f0


	//----- nvinfo : EIATTR_MIN_STACK_SIZE
	.align		4
.L_14:
        /*0018*/ 	.byte	0x04, 0x12
        /*001a*/ 	.short	(.L_16 - .L_15)
	.align		4
.L_15:
        /*001c*/ 	.word	index@(_ZN7cutlass13device_kernelINS_4conv6kernel13ConvUniversalINS1_16ConvProblemShapeILNS1_8OperatorE1ELi3EEENS1_10collective14CollectiveConvINS1_46MainloopSm90TmaGmmaWarpSpecializedImplicitGemmILS5_1ELi4ELi3EN4cute5tupleIJNSA_1CILi2EEENSC_ILi1EEESE_EEENS1_36KernelImplicitTmaWarpSpecializedSm90ELi1EEENSB_IJNSC_ILi256EEENSC_ILi128EEENSB_IJNSC_ILi64EEEEEEEEENS_10bfloat16_tESN_NSA_8TiledMMAINSA_8MMA_AtomIJNSA_4SM904GMMA28MMA_64x128x16_F32BF16BF16_SSILNSR_5MajorE0ELST_1ELNSR_7ScaleInE1ELSU_1EEEEEENSA_6LayoutINSB_IJSE_SE_SE_EEENSB_IJNSC_ILi0EEESZ_SZ_EEEEENSB_IJNSA_10UnderscoreES12_S12_EEEEENS7_6detail26Sm90ImplicitGemmTileTraitsINSA_20SM90_TMA_LOAD_IM2COLENSA_14ComposedLayoutINSA_7SwizzleILi3ELi4ELi3EEENSA_18smem_ptr_flag_bitsILi16EEENSX_INSB_IJNSB_IJNSC_ILi8EEENSC_ILi32EEEEEENSB_IJSK_SE_EEENSB_IJSE_NSC_ILi4EEEEEEEEENSB_IJNSB_IJSK_NSC_ILi512EEEEEENSB_IJSE_SZ_EEENSB_IJSZ_NSC_ILi16384EEEEEEEEEEEEEvEENS16_INSA_23SM90_TMA_LOAD_MULTICASTENS18_IS1A_S1C_NSX_INSB_IJNSB_IJSK_SD_EEENSB_IJS1D_S1D_EEES1I_EEENSB_IJNSB_IJSE_NSC_ILi4096EEEEEES1L_NSB_IJSZ_NSC_ILi8192EEEEEEEEEEEEEvEEEENS_8epilogue10collective6detail29Sm90TmaWarpSpecializedAdapterINS27_15DefaultEpilogueISN_NSB_IJNSB_IJllllEEESE_SZ_EEES2C_NS26_6thread17LinearCombinationISN_Li1EffLNS2D_9ScaleType4KindE0ELNS_15FloatRoundStyleE2ESN_EENS_4gemm15EpilogueDefaultEEEEEvvEEEEvNT_6ParamsE)
        /*0020*/ 	.word	0x000003f0
.L_16:


//--------------------- .nv.compat                --------------------------
	.section	.nv.compat,"",@"SHT_CUDA_COMPAT_INFO"
	.align	4
        /*0000*/ 	.byte	0x02, 0x09, 0x01, 0x00, 0x02, 0x02, 0x04, 0x00, 0x02, 0x05, 0x05, 0x00, 0x03, 0x07, 0x01, 0x01
        /*0010*/ 	.byte	0x02, 0x03, 0x01, 0x00, 0x02, 0x06, 0x01, 0x00, 0x04, 0x0b, 0x08, 0x00, 0x00, 0x00, 0x00, 0x00
        /*0020*/ 	.byte	0x00, 0x00, 0x00, 0x00


//--------------------- .nv.info._ZN7cutlass13device_kernelINS_4conv6kernel13ConvUniversalINS1_16ConvProblemShapeILNS1_8OperatorE1ELi3EEENS1_10collective14CollectiveConvINS1_46MainloopSm90TmaGmmaWarpSpecializedImplicitGemmILS5_1ELi4ELi3EN4cute5tupleIJNSA_1CILi2EEENSC_ILi1EEESE_EEENS1_36KernelImplicitTmaWarpSpecializedSm90ELi1EEENSB_IJNSC_ILi256EEENSC_ILi128EEENSB_IJNSC_ILi64EEEEEEEEENS_10bfloat16_tESN_NSA_8TiledMMAINSA_8MMA_AtomIJNSA_4SM904GMMA28MMA_64x128x16_F32BF16BF16_SSILNSR_5MajorE0ELST_1ELNSR_7ScaleInE1ELSU_1EEEEEENSA_6LayoutINSB_IJSE_SE_SE_EEENSB_IJNSC_ILi0EEESZ_SZ_EEEEENSB_IJNSA_10UnderscoreES12_S12_EEEEENS7_6detail26Sm90ImplicitGemmTileTraitsINSA_20SM90_TMA_LOAD_IM2COLENSA_14ComposedLayoutINSA_7SwizzleILi3ELi4ELi3EEENSA_18smem_ptr_flag_bitsILi16EEENSX_INSB_IJNSB_IJNSC_ILi8EEENSC_ILi32EEEEEENSB_IJSK_SE_EEENSB_IJSE_NSC_ILi4EEEEEEEEENSB_IJNSB_IJSK_NSC_ILi512EEEEEENSB_IJSE_SZ_EEENSB_IJSZ_NSC_ILi16384EEEEEEEEEEEEEvEENS16_INSA_23SM90_TMA_LOAD_MULTICASTENS18_IS1A_S1C_NSX_INSB_IJNSB_IJSK_SD_EEENSB_IJS1D_S1D_EEES1I_EEENSB_IJNSB_IJSE_NSC_ILi4096EEEEEES1L_NSB_IJSZ_NSC_ILi8192EEEEEEEEEEEEEvEEEENS_8epilogue10collective6detail29Sm90TmaWarpSpecializedAdapterINS27_15DefaultEpilogueISN_NSB_IJNSB_IJllllEEESE_SZ_EEES2C_NS26_6thread17LinearCombinationISN_Li1EffLNS2D_9ScaleType4KindE0ELNS_15FloatRoundStyleE2ESN_EENS_4gemm15EpilogueDefaultEEEEEvvEEEEvNT_6ParamsE --------------------------
	.section	.nv.info._ZN7cutlass13device_kernelINS_4conv6kernel13ConvUniversalINS1_16ConvProblemShapeILNS1_8OperatorE1ELi3EEENS1_10collective14CollectiveConvINS1_46MainloopSm90TmaGmmaWarpSpecializedImplicitGemmILS5_1ELi4ELi3EN4cute5tupleIJNSA_1CILi2EEENSC_ILi1EEESE_EEENS1_36KernelImplicitTmaWarpSpecializedSm90ELi1EEENSB_IJNSC_ILi256EEENSC_ILi128EEENSB_IJNSC_ILi64EEEEEEEEENS_10bfloat16_tESN_NSA_8TiledMMAINSA_8MMA_AtomIJNSA_4SM904GMMA28MMA_64x128x16_F32BF16BF16_SSILNSR_5MajorE0ELST_1ELNSR_7ScaleInE1ELSU_1EEEEEENSA_6LayoutINSB_IJSE_SE_SE_EEENSB_IJNSC_ILi0EEESZ_SZ_EEEEENSB_IJNSA_10UnderscoreES12_S12_EEEEENS7_6detail26Sm90ImplicitGemmTileTraitsINSA_20SM90_TMA_LOAD_IM2COLENSA_14ComposedLayoutINSA_7SwizzleILi3ELi4ELi3EEENSA_18smem_ptr_flag_bitsILi16EEENSX_INSB_IJNSB_IJNSC_ILi8EEENSC_ILi32EEEEEENSB_IJSK_SE_EEENSB_IJSE_NSC_ILi4EEEEEEEEENSB_IJNSB_IJSK_NSC_ILi512EEEEEENSB_IJSE_SZ_EEENSB_IJSZ_NSC_ILi16384EEEEEEEEEEEEEvEENS16_INSA_23SM90_TMA_LOAD_MULTICASTENS18_IS1A_S1C_NSX_INSB_IJNSB_IJSK_SD_EEENSB_IJS1D_S1D_EEES1I_EEENSB_IJNSB_IJSE_NSC_ILi4096EEEEEES1L_NSB_IJSZ_NSC_ILi8192EEEEEEEEEEEEEvEEEENS_8epilogue10collective6detail29Sm90TmaWarpSpecializedAdapterINS27_15DefaultEpilogueISN_NSB_IJNSB_IJllllEEESE_SZ_EEES2C_NS26_6thread17LinearCombinationISN_Li1EffLNS2D_9ScaleType4KindE0ELNS_15FloatRoundStyleE2ESN_EENS_4gemm15EpilogueDefaultEEEEEvvEEEEvNT_6ParamsE,"",@"SHT_CUDA_INFO"
	.sectionflags	@""
	.align	4


	//----- nvinfo : EIATTR_CUDA_API_VERSION
	.align		4
        /*0000*/ 	.byte	0x04, 0x37
        /*0002*/ 	.short	(.L_18 - .L_17)
.L_17:
        /*0004*/ 	.word	0x00000082


	//----- nvinfo : EIATTR_KPARAM_INFO
	.align		4
.L_18:
        /*0008*/ 	.byte	0x04, 0x17
        /*000a*/ 	.short	(.L_20 - .L_19)
.L_19:
        /*000c*/ 	.word	0x00000000
        /*0010*/ 	.short	0x0000
        /*0012*/ 	.short	0x0070
        /*0014*/ 	.byte	0x00, 0xf0, 0x01, 0x10


	//----- nvinfo : EIATTR_SPARSE_MMA_MASK
	.align		4
.L_20:
        /*0018*/ 	.byte	0x03, 0x50
        /*001a*/ 	.short	0x0000


	//----- nvinfo : EIATTR_MAXREG_COUNT
	.align		4
        /*001c*/ 	.byte	0x03, 0x1b
        /*001e*/ 	.short	0x00ff


	//----- nvinfo : EIATTR_NUM_BARRIERS
	.align		4
        /*0020*/ 	.byte	0x02, 0x4c
        /*0022*/ 	.byte	0x01
	.zero		1


	//----- nvinfo : EIATTR_ANNOTATIONS
	.align		4
        /*0024*/ 	.byte	0x04, 0x55
        /*0026*/ 	.short	(.L_22 - .L_21)


	//   ....[0]....
.L_21:
        /*0028*/ 	.word	0x00000001
        /*002c*/ 	.byte	0xd0, 0x0a, 0x00, 0x00, 0x01, 0x00, 0x00, 0x00, 0x10, 0x0b, 0x00, 0x00, 0x01, 0x00, 0x00, 0x00
        /* <DEDUP_REMOVED lines=372> */
        /*177c*/ 	.byte	0x00, 0x23, 0x01, 0x00, 0x01, 0x00, 0x00, 0x00, 0xe0, 0x25, 0x01, 0x00


	//----- nvinfo : EIATTR_MERCURY_ISA_VERSION
	.align		4
.L_22:
        /*1788*/ 	.byte	0x03, 0x5f
        /*178a*/ 	.short	0x0101


	//----- nvinfo : EIATTR_COOP_GROUP_MASK_REGIDS
	.align		4
        /*178c*/ 	.byte	0x04, 0x29
        /*178e*/ 	.short	(.L_24 - .L_23)


	//   ....[0]....
.L_23:
        /*1790*/ 	.word	0xffffffff


	//   ....[1]....
        /*1794*/ 	.word	0xffffffff


	//   ....[2]....
        /*1798*/ 	.word	0xffffffff


	//   ....[3]....
        /*179c*/ 	.word	0xffffffff


	//----- nvinfo : EIATTR_COOP_GROUP_INSTR_OFFSETS
	.align		4
.L_24:
        /*17a0*/ 	.byte	0x04, 0x28
        /*17a2*/ 	.short	(.L_26 - .L_25)


	//   ....[0]....
.L_25:
        /*17a4*/ 	.word	0x00000080


	//   ....[1]....
        /*17a8*/ 	.word	0x000000b0


	//   ....[2]....
        /*17ac*/ 	.word	0x000001b0


	//   ....[3]....
        /*17b0*/ 	.word	0x000006d0


	//----- nvinfo : EIATTR_MBARRIER_INSTR_OFFSETS
	.align		4
.L_26:
        /*17b4*/ 	.byte	0x04, 0x39
        /*17b6*/ 	.short	(.L_28 - .L_27)


	//   ....[0]....
.L_27:
        /*17b8*/ 	.word	0x000003c0
        /*17bc*/ 	.word	0x000000ff
        /*17c0*/ 	.word	0x00030000
        /*17c4*/ 	.short	0x0100
        /*17c6*/ 	.byte	0x0a
	.zero		1


	//   ....[1]....
        /*17c8*/ 	.word	0x000003d0
        /*17cc*/ 	.word	0x000000ff
        /*17d0*/ 	.word	0x00030020
        /*17d4*/ 	.short	0x0100
        /*17d6*/ 	.byte	0x0a
	.zero		1


	//   ....[2]....
        /*17d8*/ 	.word	0x000003e0
        /*17dc*/ 	.word	0x000000ff
        /*17e0*/ 	.word	0x00030008
        /*17e4*/ 	.short	0x0100
        /*17e6*/ 	.byte	0x0a
	.zero		1


	//   ....[3]....
        /*17e8*/ 	.word	0x000003f0
        /*17ec*/ 	.word	0x000000ff
        /*17f0*/ 	.word	0x00030028
        /*17f4*/ 	.short	0x0100
        /*17f6*/ 	.byte	0x0a
	.zero		1


	//   ....[4]....
        /*17f8*/ 	.word	0x00000400
        /*17fc*/ 	.word	0x000000ff
        /*1800*/ 	.word	0x00030010
        /*1804*/ 	.short	0x0100
        /*1806*/ 	.byte	0x0a
	.zero		1


	//   ....[5]....
        /*1808*/ 	.word	0x00000410
        /*180c*/ 	.word	0x000000ff
        /*1810*/ 	.word	0x00030030
        /*1814*/ 	.short	0x0100
        /*1816*/ 	.byte	0x0a
	.zero		1


	//   ....[6]....
        /*1818*/ 	.word	0x00000420
        /*181c*/ 	.word	0x000000ff
        /*1820*/ 	.word	0x00030018
        /*1824*/ 	.short	0x0100
        /*1826*/ 	.byte	0x0a
	.zero		1


	//   ....[7]....
        /*1828*/ 	.word	0x00000430
        /*182c*/ 	.word	0x000000ff
        /*1830*/ 	.word	0x00030038
        /*1834*/ 	.short	0x0100
        /*1836*/ 	.byte	0x0a
	.zero		1


	//   ....[8]....
        /*1838*/ 	.word	0x000015b0
        /*183c*/ 	.word	0x00000003
        /*1840*/ 	.word	0x00030000
        /*1844*/ 	.short	0x010a
        /*1846*/ 	.byte	0x3f
	.zero		1


	//   ....[9]....
        /*1848*/ 	.word	0x000039f0
        /*184c*/ 	.word	0x00000000
        /*1850*/ 	.word	0x00030000
        /*1854*/ 	.short	0x010a
        /*1856*/ 	.byte	0x3f
	.zero		1


	//   ....[10]....
        /*1858*/ 	.word	0x000062b0
        /*185c*/ 	.word	0x00000000
        /*1860*/ 	.word	0x00000000
        /*1864*/ 	.short	0x0101
        /*1866*/ 	.byte	0x3f
	.zero		1


	//   ....[11]....
        /*1868*/ 	.word	0x000064c0
        /*186c*/ 	.word	0x00000005
        /*1870*/ 	.word	0x00000000
        /*1874*/ 	.short	0x0101
        /*1876*/ 	.byte	0x3f
	.zero		1


	//   ....[12]....
        /*1878*/ 	.word	0x00016680
        /*187c*/ 	.word	0x0000000c
        /*1880*/ 	.word	0x00030020
        /*1884*/ 	.short	0x010a
        /*1886*/ 	.byte	0x3f
	.zero		1


	//   ....[13]....
        /*1888*/ 	.word	0x00016ef0
        /*188c*/ 	.word	0x00000003
        /*1890*/ 	.word	0x00000000
        /*1894*/ 	.short	0x010a
        /*1896*/ 	.byte	0x3f
	.zero		1


	//   ....[14]....
        /*1898*/ 	.word	0x00016fc0
        /*189c*/ 	.word	0x00000003
        /*18a0*/ 	.word	0x00000000
        /*18a4*/ 	.short	0x010a
        /*18a6*/ 	.byte	0x3f
	.zero		1


	//   ....[15]....
        /*18a8*/ 	.word	0x00017090
        /*18ac*/ 	.word	0x00000003
        /*18b0*/ 	.word	0x00000000
        /*18b4*/ 	.short	0x010a
        /*18b6*/ 	.byte	0x3f
	.zero		1


	//   ....[16]....
        /*18b8*/ 	.word	0x00017160
        /*18bc*/ 	.word	0x00000003
        /*18c0*/ 	.word	0x00000000
        /*18c4*/ 	.short	0x010a
        /*18c6*/ 	.byte	0x3f
	.zero		1


	//----- nvinfo : EIATTR_NUM_MBARRIERS
	.align		4
.L_28:
        /*18c8*/ 	.byte	0x03, 0x38
        /*18ca*/ 	.short	0x0008


	//----- nvinfo : EIATTR_EXIT_INSTR_OFFSETS
	.align		4
        /*18cc*/ 	.byte	0x04, 0x1c
        /*18ce*/ 	.short	(.L_30 - .L_29)


	//   ....[0]....
.L_29:
        /*18d0*/ 	.word	0x00000ac0


	//   ....[1]....
        /*18d4*/ 	.word	0x00006710


	//   ....[2]....
        /*18d8*/ 	.word	0x00011a80


	//   ....[3]....
        /*18dc*/ 	.word	0x00011ac0


	//   ....[4]....
        /*18e0*/ 	.word	0x00016410


	//   ....[5]....
        /*18e4*/ 	.word	0x00016450


	//   ....[6]....
        /*18e8*/ 	.word	0x00016470


	//   ....[7]....
        /*18ec*/ 	.word	0x00016dc0


	//   ....[8]....
        /*18f0*/ 	.word	0x00017190


	//----- nvinfo : EIATTR_MAX_THREADS
	.align		4
.L_30:
        /*18f4*/ 	.byte	0x04, 0x05
        /*18f6*/ 	.short	(.L_32 - .L_31)
.L_31:
        /*18f8*/ 	.word	0x00000100
        /*18fc*/ 	.word	0x00000001
        /*1900*/ 	.word	0x00000001


	//----- nvinfo : EIATTR_CRS_STACK_SIZE
	.align		4
.L_32:
        /*1904*/ 	.byte	0x04, 0x1e
        /*1906*/ 	.short	(.L_34 - .L_33)
.L_33:
        /*1908*/ 	.word	0x00000000


	//----- nvinfo : EIATTR_CBANK_PARAM_SIZE
	.align		4
.L_34:
        /*190c*/ 	.byte	0x03, 0x19
        /*190e*/ 	.short	0x0470


	//----- nvinfo : EIATTR_PARAM_CBANK
	.align		4
        /*1910*/ 	.byte	0x04, 0x0a
        /*1912*/ 	.short	(.L_36 - .L_35)
	.align		4
.L_35:
        /*1914*/ 	.word	index@(.nv.constant0._ZN7cutlass13device_kernelINS_4conv6kernel13ConvUniversalINS1_16ConvProblemShapeILNS1_8OperatorE1ELi3EEENS1_10collective14CollectiveConvINS1_46MainloopSm90TmaGmmaWarpSpecializedImplicitGemmILS5_1ELi4ELi3EN4cute5tupleIJNSA_1CILi2EEENSC_ILi1EEESE_EEENS1_36KernelImplicitTmaWarpSpecializedSm90ELi1EEENSB_IJNSC_ILi256EEENSC_ILi128EEENSB_IJNSC_ILi64EEEEEEEEENS_10bfloat16_tESN_NSA_8TiledMMAINSA_8MMA_AtomIJNSA_4SM904GMMA28MMA_64x128x16_F32BF16BF16_SSILNSR_5MajorE0ELST_1ELNSR_7ScaleInE1ELSU_1EEEEEENSA_6LayoutINSB_IJSE_SE_SE_EEENSB_IJNSC_ILi0EEESZ_SZ_EEEEENSB_IJNSA_10UnderscoreES12_S12_EEEEENS7_6detail26Sm90ImplicitGemmTileTraitsINSA_20SM90_TMA_LOAD_IM2COLENSA_14ComposedLayoutINSA_7SwizzleILi3ELi4ELi3EEENSA_18smem_ptr_flag_bitsILi16EEENSX_INSB_IJNSB_IJNSC_ILi8EEENSC_ILi32EEEEEENSB_IJSK_SE_EEENSB_IJSE_NSC_ILi4EEEEEEEEENSB_IJNSB_IJSK_NSC_ILi512EEEEEENSB_IJSE_SZ_EEENSB_IJSZ_NSC_ILi16384EEEEEEEEEEEEEvEENS16_INSA_23SM90_TMA_LOAD_MULTICASTENS18_IS1A_S1C_NSX_INSB_IJNSB_IJSK_SD_EEENSB_IJS1D_S1D_EEES1I_EEENSB_IJNSB_IJSE_NSC_ILi4096EEEEEES1L_NSB_IJSZ_NSC_ILi8192EEEEEEEEEEEEEvEEEENS_8epilogue10collective6detail29Sm90TmaWarpSpecializedAdapterINS27_15DefaultEpilogueISN_NSB_IJNSB_IJllllEEESE_SZ_EEES2C_NS26_6thread17LinearCombinationISN_Li1EffLNS2D_9ScaleType4KindE0ELNS_15FloatRoundStyleE2ESN_EENS_4gemm15EpilogueDefaultEEEEEvvEEEEvNT_6ParamsE)
        /*1918*/ 	.short	0x0210
        /*191a*/ 	.short	0x0470


	//----- nvinfo : EIATTR_SW_WAR
	.align		4
.L_36:
        /*191c*/ 	.byte	0x04, 0x36
        /*191e*/ 	.short	(.L_38 - .L_37)
.L_37:
        /*1920*/ 	.word	0x00000008
.L_38:


//--------------------- .nv.callgraph             --------------------------
	.section	.nv.callgraph,"",@"SHT_CUDA_CALLGRAPH"
	.align	4
	.sectionentsize	8
	.align		4
        /*0000*/ 	.word	0x00000000
	.align		4
        /*0004*/ 	.word	0xffffffff
	.align		4
        /*0008*/ 	.word	0x00000000
	.align		4
        /*000c*/ 	.word	0xfffffffe
	.align		4
        /*0010*/ 	.word	0x00000000
	.align		4
        /*0014*/ 	.word	0xfffffffd
	.align		4
        /*0018*/ 	.word	0x00000000
	.align		4
        /*001c*/ 	.word	0xfffffffc


//--------------------- .nv.constant4             --------------------------
	.section	.nv.constant4,"a",@progbits
	.align	8
	.align		8
.nv.constant4:
        /*0000*/ 	.dword	_ZN39_INTERNAL_3e891358_4_k_cu_c2788c8d_39774cuda3std3__45__cpo5beginE
	.align		8
        /*0008*/ 	.dword	_ZN39_INTERNAL_3e891358_4_k_cu_c2788c8d_39774cuda3std3__45__cpo3endE
	.align		8
        /*0010*/ 	.dword	_ZN39_INTERNAL_3e891358_4_k_cu_c2788c8d_39774cuda3std3__45__cpo6cbeginE
	.align		8
        /*0018*/ 	.dword	_ZN39_INTERNAL_3e891358_4_k_cu_c2788c8d_39774cuda3std3__45__cpo4cendE
	.align		8
        /*0020*/ 	.dword	_ZN39_INTERNAL_3e891358_4_k_cu_c2788c8d_39774cuda3std3__441_GLOBAL__N__3e891358_4_k_cu_c2788c8d_39776ignoreE
	.align		8
        /*0028*/ 	.dword	_ZN39_INTERNAL_3e891358_4_k_cu_c2788c8d_39774cuda3std3__419piecewise_constructE
	.align		8
        /*0030*/ 	.dword	_ZN39_INTERNAL_3e891358_4_k_cu_c2788c8d_39774cuda3std3__48in_placeE
	.align		8
        /*0038*/ 	.dword	_ZN39_INTERNAL_3e891358_4_k_cu_c2788c8d_39774cuda3std6ranges3__45__cpo4swapE
	.align		8
        /*0040*/ 	.dword	_ZN39_INTERNAL_3e891358_4_k_cu_c2788c8d_39774cuda3std6ranges3__45__cpo9iter_moveE
	.align		8
        /*0048*/ 	.dword	_ZN39_INTERNAL_3e891358_4_k_cu_c2788c8d_39774cute7productE
	.align		8
        /*0050*/ 	.dword	_ZN39_INTERNAL_3e891358_4_k_cu_c2788c8d_39774cute1_E


//--------------------- .text._ZN7cutlass13device_kernelINS_4conv6kernel13ConvUniversalINS1_16ConvProblemShapeILNS1_8OperatorE1ELi3EEENS1_10collective14CollectiveConvINS1_46MainloopSm90TmaGmmaWarpSpecializedImplicitGemmILS5_1ELi4ELi3EN4cute5tupleIJNSA_1CILi2EEENSC_ILi1EEESE_EEENS1_36KernelImplicitTmaWarpSpecializedSm90ELi1EEENSB_IJNSC_ILi256EEENSC_ILi128EEENSB_IJNSC_ILi64EEEEEEEEENS_10bfloat16_tESN_NSA_8TiledMMAINSA_8MMA_AtomIJNSA_4SM904GMMA28MMA_64x128x16_F32BF16BF16_SSILNSR_5MajorE0ELST_1ELNSR_7ScaleInE1ELSU_1EEEEEENSA_6LayoutINSB_IJSE_SE_SE_EEENSB_IJNSC_ILi0EEESZ_SZ_EEEEENSB_IJNSA_10UnderscoreES12_S12_EEEEENS7_6detail26Sm90ImplicitGemmTileTraitsINSA_20SM90_TMA_LOAD_IM2COLENSA_14ComposedLayoutINSA_7SwizzleILi3ELi4ELi3EEENSA_18smem_ptr_flag_bitsILi16EEENSX_INSB_IJNSB_IJNSC_ILi8EEENSC_ILi32EEEEEENSB_IJSK_SE_EEENSB_IJSE_NSC_ILi4EEEEEEEEENSB_IJNSB_IJSK_NSC_ILi512EEEEEENSB_IJSE_SZ_EEENSB_IJSZ_NSC_ILi16384EEEEEEEEEEEEEvEENS16_INSA_23SM90_TMA_LOAD_MULTICASTENS18_IS1A_S1C_NSX_INSB_IJNSB_IJSK_SD_EEENSB_IJS1D_S1D_EEES1I_EEENSB_IJNSB_IJSE_NSC_ILi4096EEEEEES1L_NSB_IJSZ_NSC_ILi8192EEEEEEEEEEEEEvEEEENS_8epilogue10collective6detail29Sm90TmaWarpSpecializedAdapterINS27_15DefaultEpilogueISN_NSB_IJNSB_IJllllEEESE_SZ_EEES2C_NS26_6thread17LinearCombinationISN_Li1EffLNS2D_9ScaleType4KindE0ELNS_15FloatRoundStyleE2ESN_EENS_4gemm15EpilogueDefaultEEEEEvvEEEEvNT_6ParamsE --------------------------
	.section	.text._ZN7cutlass13device_kernelINS_4conv6kernel13ConvUniversalINS1_16ConvProblemShapeILNS1_8OperatorE1ELi3EEENS1_10collective14CollectiveConvINS1_46MainloopSm90TmaGmmaWarpSpecializedImplicitGemmILS5_1ELi4ELi3EN4cute5tupleIJNSA_1CILi2EEENSC_ILi1EEESE_EEENS1_36KernelImplicitTmaWarpSpecializedSm90ELi1EEENSB_IJNSC_ILi256EEENSC_ILi128EEENSB_IJNSC_ILi64EEEEEEEEENS_10bfloat16_tESN_NSA_8TiledMMAINSA_8MMA_AtomIJNSA_4SM904GMMA28MMA_64x128x16_F32BF16BF16_SSILNSR_5MajorE0ELST_1ELNSR_7ScaleInE1ELSU_1EEEEEENSA_6LayoutINSB_IJSE_SE_SE_EEENSB_IJNSC_ILi0EEESZ_SZ_EEEEENSB_IJNSA_10UnderscoreES12_S12_EEEEENS7_6detail26Sm90ImplicitGemmTileTraitsINSA_20SM90_TMA_LOAD_IM2COLENSA_14ComposedLayoutINSA_7SwizzleILi3ELi4ELi3EEENSA_18smem_ptr_flag_bitsILi16EEENSX_INSB_IJNSB_IJNSC_ILi8EEENSC_ILi32EEEEEENSB_IJSK_SE_EEENSB_IJSE_NSC_ILi4EEEEEEEEENSB_IJNSB_IJSK_NSC_ILi512EEEEEENSB_IJSE_SZ_EEENSB_IJSZ_NSC_ILi16384EEEEEEEEEEEEEvEENS16_INSA_23SM90_TMA_LOAD_MULTICASTENS18_IS1A_S1C_NSX_INSB_IJNSB_IJSK_SD_EEENSB_IJS1D_S1D_EEES1I_EEENSB_IJNSB_IJSE_NSC_ILi4096EEEEEES1L_NSB_IJSZ_NSC_ILi8192EEEEEEEEEEEEEvEEEENS_8epilogue10collective6detail29Sm90TmaWarpSpecializedAdapterINS27_15DefaultEpilogueISN_NSB_IJNSB_IJllllEEESE_SZ_EEES2C_NS26_6thread17LinearCombinationISN_Li1EffLNS2D_9ScaleType4KindE0ELNS_15FloatRoundStyleE2ESN_EENS_4gemm15EpilogueDefaultEEEEEvvEEEEvNT_6ParamsE,"ax",@progbits
	.align	128
.text._ZN7cutlass13device_kernelINS_4conv6kernel13ConvUniversalINS1_16ConvProblemShapeILNS1_8OperatorE1ELi3EEENS1_10collective14CollectiveConvINS1_46MainloopSm90TmaGmmaWarpSpecializedImplicitGemmILS5_1ELi4ELi3EN4cute5tupleIJNSA_1CILi2EEENSC_ILi1EEESE_EEENS1_36KernelImplicitTmaWarpSpecializedSm90ELi1EEENSB_IJNSC_ILi256EEENSC_ILi128EEENSB_IJNSC_ILi64EEEEEEEEENS_10bfloat16_tESN_NSA_8TiledMMAINSA_8MMA_AtomIJNSA_4SM904GMMA28MMA_64x128x16_F32BF16BF16_SSILNSR_5MajorE0ELST_1ELNSR_7ScaleInE1ELSU_1EEEEEENSA_6LayoutINSB_IJSE_SE_SE_EEENSB_IJNSC_ILi0EEESZ_SZ_EEEEENSB_IJNSA_10UnderscoreES12_S12_EEEEENS7_6detail26Sm90ImplicitGemmTileTraitsINSA_20SM90_TMA_LOAD_IM2COLENSA_14ComposedLayoutINSA_7SwizzleILi3ELi4ELi3EEENSA_18smem_ptr_flag_bitsILi16EEENSX_INSB_IJNSB_IJNSC_ILi8EEENSC_ILi32EEEEEENSB_IJSK_SE_EEENSB_IJSE_NSC_ILi4EEEEEEEEENSB_IJNSB_IJSK_NSC_ILi512EEEEEENSB_IJSE_SZ_EEENSB_IJSZ_NSC_ILi16384EEEEEEEEEEEEEvEENS16_INSA_23SM90_TMA_LOAD_MULTICASTENS18_IS1A_S1C_NSX_INSB_IJNSB_IJSK_SD_EEENSB_IJS1D_S1D_EEES1I_EEENSB_IJNSB_IJSE_NSC_ILi4096EEEEEES1L_NSB_IJSZ_NSC_ILi8192EEEEEEEEEEEEEvEEEENS_8epilogue10collective6detail29Sm90TmaWarpSpecializedAdapterINS27_15DefaultEpilogueISN_NSB_IJNSB_IJllllEEESE_SZ_EEES2C_NS26_6thread17LinearCombinationISN_Li1EffLNS2D_9ScaleType4KindE0ELNS_15FloatRoundStyleE2ESN_EENS_4gemm15EpilogueDefaultEEEEEvvEEEEvNT_6ParamsE:
        .type           _ZN7cutlass13device_kernelINS_4conv6kernel13ConvUniversalINS1_16ConvProblemShapeILNS1_8OperatorE1ELi3EEENS1_10collective14CollectiveConvINS1_46MainloopSm90TmaGmmaWarpSpecializedImplicitGemmILS5_1ELi4ELi3EN4cute5tupleIJNSA_1CILi2EEENSC_ILi1EEESE_EEENS1_36KernelImplicitTmaWarpSpecializedSm90ELi1EEENSB_IJNSC_ILi256EEENSC_ILi128EEENSB_IJNSC_ILi64EEEEEEEEENS_10bfloat16_tESN_NSA_8TiledMMAINSA_8MMA_AtomIJNSA_4SM904GMMA28MMA_64x128x16_F32BF16BF16_SSILNSR_5MajorE0ELST_1ELNSR_7ScaleInE1ELSU_1EEEEEENSA_6LayoutINSB_IJSE_SE_SE_EEENSB_IJNSC_ILi0EEESZ_SZ_EEEEENSB_IJNSA_10UnderscoreES12_S12_EEEEENS7_6detail26Sm90ImplicitGemmTileTraitsINSA_20SM90_TMA_LOAD_IM2COLENSA_14ComposedLayoutINSA_7SwizzleILi3ELi4ELi3EEENSA_18smem_ptr_flag_bitsILi16EEENSX_INSB_IJNSB_IJNSC_ILi8EEENSC_ILi32EEEEEENSB_IJSK_SE_EEENSB_IJSE_NSC_ILi4EEEEEEEEENSB_IJNSB_IJSK_NSC_ILi512EEEEEENSB_IJSE_SZ_EEENSB_IJSZ_NSC_ILi16384EEEEEEEEEEEEEvEENS16_INSA_23SM90_TMA_LOAD_MULTICASTENS18_IS1A_S1C_NSX_INSB_IJNSB_IJSK_SD_EEENSB_IJS1D_S1D_EEES1I_EEENSB_IJNSB_IJSE_NSC_ILi4096EEEEEES1L_NSB_IJSZ_NSC_ILi8192EEEEEEEEEEEEEvEEEENS_8epilogue10collective6detail29Sm90TmaWarpSpecializedAdapterINS27_15DefaultEpilogueISN_NSB_IJNSB_IJllllEEESE_SZ_EEES2C_NS26_6thread17LinearCombinationISN_Li1EffLNS2D_9ScaleType4KindE0ELNS_15FloatRoundStyleE2ESN_EENS_4gemm15EpilogueDefaultEEEEEvvEEEEvNT_6ParamsE,@function
        .size           _ZN7cutlass13device_kernelINS_4conv6kernel13ConvUniversalINS1_16ConvProblemShapeILNS1_8OperatorE1ELi3EEENS1_10collective14CollectiveConvINS1_46MainloopSm90TmaGmmaWarpSpecializedImplicitGemmILS5_1ELi4ELi3EN4cute5tupleIJNSA_1CILi2EEENSC_ILi1EEESE_EEENS1_36KernelImplicitTmaWarpSpecializedSm90ELi1EEENSB_IJNSC_ILi256EEENSC_ILi128EEENSB_IJNSC_ILi64EEEEEEEEENS_10bfloat16_tESN_NSA_8TiledMMAINSA_8MMA_AtomIJNSA_4SM904GMMA28MMA_64x128x16_F32BF16BF16_SSILNSR_5MajorE0ELST_1ELNSR_7ScaleInE1ELSU_1EEEEEENSA_6LayoutINSB_IJSE_SE_SE_EEENSB_IJNSC_ILi0EEESZ_SZ_EEEEENSB_IJNSA_10UnderscoreES12_S12_EEEEENS7_6detail26Sm90ImplicitGemmTileTraitsINSA_20SM90_TMA_LOAD_IM2COLENSA_14ComposedLayoutINSA_7SwizzleILi3ELi4ELi3EEENSA_18smem_ptr_flag_bitsILi16EEENSX_INSB_IJNSB_IJNSC_ILi8EEENSC_ILi32EEEEEENSB_IJSK_SE_EEENSB_IJSE_NSC_ILi4EEEEEEEEENSB_IJNSB_IJSK_NSC_ILi512EEEEEENSB_IJSE_SZ_EEENSB_IJSZ_NSC_ILi16384EEEEEEEEEEEEEvEENS16_INSA_23SM90_TMA_LOAD_MULTICASTENS18_IS1A_S1C_NSX_INSB_IJNSB_IJSK_SD_EEENSB_IJS1D_S1D_EEES1I_EEENSB_IJNSB_IJSE_NSC_ILi4096EEEEEES1L_NSB_IJSZ_NSC_ILi8192EEEEEEEEEEEEEvEEEENS_8epilogue10collective6detail29Sm90TmaWarpSpecializedAdapterINS27_15DefaultEpilogueISN_NSB_IJNSB_IJllllEEESE_SZ_EEES2C_NS26_6thread17LinearCombinationISN_Li1EffLNS2D_9ScaleType4KindE0ELNS_15FloatRoundStyleE2ESN_EENS_4gemm15EpilogueDefaultEEEEEvvEEEEvNT_6ParamsE,(.L_x_539 - _ZN7cutlass13device_kernelINS_4conv6kernel13ConvUniversalINS1_16ConvProblemShapeILNS1_8OperatorE1ELi3EEENS1_10collective14CollectiveConvINS1_46MainloopSm90TmaGmmaWarpSpecializedImplicitGemmILS5_1ELi4ELi3EN4cute5tupleIJNSA_1CILi2EEENSC_ILi1EEESE_EEENS1_36KernelImplicitTmaWarpSpecializedSm90ELi1EEENSB_IJNSC_ILi256EEENSC_ILi128EEENSB_IJNSC_ILi64EEEEEEEEENS_10bfloat16_tESN_NSA_8TiledMMAINSA_8MMA_AtomIJNSA_4SM904GMMA28MMA_64x128x16_F32BF16BF16_SSILNSR_5MajorE0ELST_1ELNSR_7ScaleInE1ELSU_1EEEEEENSA_6LayoutINSB_IJSE_SE_SE_EEENSB_IJNSC_ILi0EEESZ_SZ_EEEEENSB_IJNSA_10UnderscoreES12_S12_EEEEENS7_6detail26Sm90ImplicitGemmTileTraitsINSA_20SM90_TMA_LOAD_IM2COLENSA_14ComposedLayoutINSA_7SwizzleILi3ELi4ELi3EEENSA_18smem_ptr_flag_bitsILi16EEENSX_INSB_IJNSB_IJNSC_ILi8EEENSC_ILi32EEEEEENSB_IJSK_SE_EEENSB_IJSE_NSC_ILi4EEEEEEEEENSB_IJNSB_IJSK_NSC_ILi512EEEEEENSB_IJSE_SZ_EEENSB_IJSZ_NSC_ILi16384EEEEEEEEEEEEEvEENS16_INSA_23SM90_TMA_LOAD_MULTICASTENS18_IS1A_S1C_NSX_INSB_IJNSB_IJSK_SD_EEENSB_IJS1D_S1D_EEES1I_EEENSB_IJNSB_IJSE_NSC_ILi4096EEEEEES1L_NSB_IJSZ_NSC_ILi8192EEEEEEEEEEEEEvEEEENS_8epilogue10collective6detail29Sm90TmaWarpSpecializedAdapterINS27_15DefaultEpilogueISN_NSB_IJNSB_IJllllEEESE_SZ_EEES2C_NS26_6thread17LinearCombinationISN_Li1EffLNS2D_9ScaleType4KindE0ELNS_15FloatRoundStyleE2ESN_EENS_4gemm15EpilogueDefaultEEEEEvvEEEEvNT_6ParamsE)
        .other          _ZN7cutlass13device_kernelINS_4conv6kernel13ConvUniversalINS1_16ConvProblemShapeILNS1_8OperatorE1ELi3EEENS1_10collective14CollectiveConvINS1_46MainloopSm90TmaGmmaWarpSpecializedImplicitGemmILS5_1ELi4ELi3EN4cute5tupleIJNSA_1CILi2EEENSC_ILi1EEESE_EEENS1_36KernelImplicitTmaWarpSpecializedSm90ELi1EEENSB_IJNSC_ILi256EEENSC_ILi128EEENSB_IJNSC_ILi64EEEEEEEEENS_10bfloat16_tESN_NSA_8TiledMMAINSA_8MMA_AtomIJNSA_4SM904GMMA28MMA_64x128x16_F32BF16BF16_SSILNSR_5MajorE0ELST_1ELNSR_7ScaleInE1ELSU_1EEEEEENSA_6LayoutINSB_IJSE_SE_SE_EEENSB_IJNSC_ILi0EEESZ_SZ_EEEEENSB_IJNSA_10UnderscoreES12_S12_EEEEENS7_6detail26Sm90ImplicitGemmTileTraitsINSA_20SM90_TMA_LOAD_IM2COLENSA_14ComposedLayoutINSA_7SwizzleILi3ELi4ELi3EEENSA_18smem_ptr_flag_bitsILi16EEENSX_INSB_IJNSB_IJNSC_ILi8EEENSC_ILi32EEEEEENSB_IJSK_SE_EEENSB_IJSE_NSC_ILi4EEEEEEEEENSB_IJNSB_IJSK_NSC_ILi512EEEEEENSB_IJSE_SZ_EEENSB_IJSZ_NSC_ILi16384EEEEEEEEEEEEEvEENS16_INSA_23SM90_TMA_LOAD_MULTICASTENS18_IS1A_S1C_NSX_INSB_IJNSB_IJSK_SD_EEENSB_IJS1D_S1D_EEES1I_EEENSB_IJNSB_IJSE_NSC_ILi4096EEEEEES1L_NSB_IJSZ_NSC_ILi8192EEEEEEEEEEEEEvEEEENS_8epilogue10collective6detail29Sm90TmaWarpSpecializedAdapterINS27_15DefaultEpilogueISN_NSB_IJNSB_IJllllEEESE_SZ_EEES2C_NS26_6thread17LinearCombinationISN_Li1EffLNS2D_9ScaleType4KindE0ELNS_15FloatRoundStyleE2ESN_EENS_4gemm15EpilogueDefaultEEEEEvvEEEEvNT_6ParamsE,@"STO_CUDA_ENTRY STV_DEFAULT"
_ZN7cutlass13device_kernelINS_4conv6kernel13ConvUniversalINS1_16ConvProblemShapeILNS1_8OperatorE1ELi3EEENS1_10collective14CollectiveConvINS1_46MainloopSm90TmaGmmaWarpSpecializedImplicitGemmILS5_1ELi4ELi3EN4cute5tupleIJNSA_1CILi2EEENSC_ILi1EEESE_EEENS1_36KernelImplicitTmaWarpSpecializedSm90ELi1EEENSB_IJNSC_ILi256EEENSC_ILi128EEENSB_IJNSC_ILi64EEEEEEEEENS_10bfloat16_tESN_NSA_8TiledMMAINSA_8MMA_AtomIJNSA_4SM904GMMA28MMA_64x128x16_F32BF16BF16_SSILNSR_5MajorE0ELST_1ELNSR_7ScaleInE1ELSU_1EEEEEENSA_6LayoutINSB_IJSE_SE_SE_EEENSB_IJNSC_ILi0EEESZ_SZ_EEEEENSB_IJNSA_10UnderscoreES12_S12_EEEEENS7_6detail26Sm90ImplicitGemmTileTraitsINSA_20SM90_TMA_LOAD_IM2COLENSA_14ComposedLayoutINSA_7SwizzleILi3ELi4ELi3EEENSA_18smem_ptr_flag_bitsILi16EEENSX_INSB_IJNSB_IJNSC_ILi8EEENSC_ILi32EEEEEENSB_IJSK_SE_EEENSB_IJSE_NSC_ILi4EEEEEEEEENSB_IJNSB_IJSK_NSC_ILi512EEEEEENSB_IJSE_SZ_EEENSB_IJSZ_NSC_ILi16384EEEEEEEEEEEEEvEENS16_INSA_23SM90_TMA_LOAD_MULTICASTENS18_IS1A_S1C_NSX_INSB_IJNSB_IJSK_SD_EEENSB_IJS1D_S1D_EEES1I_EEENSB_IJNSB_IJSE_NSC_ILi4096EEEEEES1L_NSB_IJSZ_NSC_ILi8192EEEEEEEEEEEEEvEEEENS_8epilogue10collective6detail29Sm90TmaWarpSpecializedAdapterINS27_15DefaultEpilogueISN_NSB_IJNSB_IJllllEEESE_SZ_EEES2C_NS26_6thread17LinearCombinationISN_Li1EffLNS2D_9ScaleType4KindE0ELNS_15FloatRoundStyleE2ESN_EENS_4gemm15EpilogueDefaultEEEEEvvEEEEvNT_6ParamsE:
[----:B------:R-:W0:Y:S01]  /*0000*/  LDC R1, c[0x0][0x28] ;  /* 0x00000a00ff017b82 */ /* 0x000e220000000800 */
[----:B------:R-:W1:Y:S01]  /*0010*/  S2R R6, SR_TID.X ;  /* 0x0000000000067919 */ /* 0x000e620000002100 */
[----:B------:R-:W-:Y:S01]  /*0020*/  ELECT P0, URZ, PT ;  /* 0x00000000003f782f */ /* 0x000fe20003800000 */
[----:B------:R-:W-:Y:S01]  /*0030*/  BSSY B0, `(.L_x_0) ;  /* 0x0000017000007945 */ /* 0x000fe20003800000 */
[----:B0-----:R-:W-:Y:S01]  /*0040*/  VIADD R1, R1, 0xfffffc10 ;  /* 0xfffffc1001017836 */ /* 0x001fe20000000000 */
[----:B------:R-:W0:Y:S01]  /*0050*/  S2R R7, SR_CTAID.X ;  /* 0x0000000000077919 */ /* 0x000e220000002500 */
[--C-:B-1----:R-:W-:Y:S02]  /*0060*/  SHF.R.U32.HI R0, RZ, 0x5, R6.reuse ;  /* 0x00000005ff007819 */ /* 0x102fe40000011606 */
[----:B------:R-:W-:-:S03]  /*0070*/  SHF.R.S32.HI R3, RZ, 0x1f, R6 ;  /* 0x0000001fff037819 */ /* 0x000fc60000011406 */
[----:B------:R-:W1:Y:S02]  /*0080*/  SHFL.IDX PT, R2, R0, RZ, 0x1f ;  /* 0x00001fff00027589 */ /* 0x000e6400000e0000 */
[----:B-1----:R-:W-:Y:S02]  /*0090*/  R2UR UR4, R2 ;  /* 0x00000000020472ca */ /* 0x002fe400000e0000 */
[----:B------:R-:W-:-:S06]  /*00a0*/  SHF.R.U32.HI R2, RZ, 0x7, R6 ;  /* 0x00000007ff027819 */ /* 0x000fcc0000011606 */
[----:B------:R-:W1:Y:S05]  /*00b0*/  SHFL.IDX PT, R2, R2, RZ, 0x1f ;  /* 0x00001fff02027589 */ /* 0x000e6a00000e0000 */
[----:B------:R-:W-:Y:S02]  /*00c0*/  USHF.R.S32.HI UR5, URZ, 0x1f, UR4 ;  /* 0x0000001f3f057899 */ /* 0x000fe40008011404 */
[----:B------:R-:W-:Y:S02]  /*00d0*/  ISETP.NE.OR P0, PT, RZ, UR4, !P0 ;  /* 0x00000004ff007c0c */ /* 0x000fe4000c705670 */
[----:B------:R-:W-:-:S04]  /*00e0*/  ULEA.HI UR5, UR5, UR4, URZ, 0x2 ;  /* 0x0000000405057291 */ /* 0x000fc8000f8f103f */
[----:B------:R-:W-:-:S04]  /*00f0*/  ULOP3.LUT UR5, UR5, 0xfffffffc, URZ, 0xc0, !UPT ;  /* 0xfffffffc05057892 */ /* 0x000fc8000f8ec03f */
[----:B------:R-:W-:-:S03]  /*0100*/  UIADD3 UR7, UR4, -UR5, URZ ;  /* 0x8000000504077290 */ /* 0x000fc6000fffe03f */
[----:B0-----:R-:W-:Y:S09]  /*0110*/  @P0 BRA `(.L_x_1) ;  /* 0x0000000000200947 */ /* 0x001ff20003800000 */
[----:B------:R-:W-:Y:S02]  /*0120*/  ULDC.64 UR4, c[0x0][0x198] ;  /* 0x0000660000047ab9 */ /* 0x000fe40000000a00 */
[----:B------:R-:W-:Y:S02]  /*0130*/  UIADD3 UR8, UP0, UR4, 0xf0, URZ ;  /* 0x000000f004087890 */ /* 0x000fe4000ff1e03f */
[----:B------:R-:W-:Y:S02]  /*0140*/  UIADD3 UR4, UP1, UR4, 0x270, URZ ;  /* 0x0000027004047890 */ /* 0x000fe4000ff3e03f */
[----:B------:R-:W-:Y:S02]  /*0150*/  UIADD3.X UR9, URZ, UR5, URZ, UP0, !UPT ;  /* 0x000000053f097290 */ /* 0x000fe400087fe43f */
[----:B------:R-:W-:-:S07]  /*0160*/  UIADD3.X UR5, URZ, UR5, URZ, UP1, !UPT ;  /* 0x000000053f057290 */ /* 0x000fce0008ffe43f */
[----:B------:R0:W-:Y:S02]  /*0170*/  UTMACCTL.PF [UR8] ;  /* 0x00000000080079b9 */ /* 0x0001e40008040000 */
[----:B------:R0:W-:Y:S02]  /*0180*/  UTMACCTL.PF [UR4] ;  /* 0x00000000040079b9 */ /* 0x0001e40008040000 */
[----:B0-----:R-:W-:Y:S01]  /*0190*/  NOP ;  /* 0x0000000000007918 */ /* 0x001fe20000000000 */
.L_x_1:
[----:B------:R-:W-:Y:S05]  /*01a0*/  BSYNC B0 ;  /* 0x0000000000007941 */ /* 0x000fea0003800000 */
.L_x_0:
[----:B------:R-:W0:Y:S01]  /*01b0*/  SHFL.IDX PT, R0, R0, RZ, 0x1f ;  /* 0x00001fff00007589 */ /* 0x000e2200000e0000 */
[----:B------:R-:W-:Y:S02]  /*01c0*/  LEA.HI R3, R3, R6, RZ, 0x7 ;  /* 0x0000000603037211 */ /* 0x000fe400078f38ff */
[----:B-1----:R-:W-:Y:S01]  /*01d0*/  R2UR UR12, R2 ;  /* 0x00000000020c72ca */ /* 0x002fe200000e0000 */
[----:B------:R-:W1:Y:S01]  /*01e0*/  S2R R8, SR_CTAID.Y ;  /* 0x0000000000087919 */ /* 0x000e620000002600 */
[----:B------:R-:W-:Y:S02]  /*01f0*/  LOP3.LUT R3, R3, 0xffffff80, RZ, 0xc0, !PT ;  /* 0xffffff8003037812 */ /* 0x000fe400078ec0ff */
[----:B------:R-:W-:-:S03]  /*0200*/  I2FP.F32.U32 R4, R7 ;  /* 0x0000000700047245 */ /* 0x000fc60000201000 */
[----:B------:R-:W-:-:S05]  /*0210*/  IMAD.IADD R9, R6, 0x1, -R3 ;  /* 0x0000000106097824 */ /* 0x000fca00078e0a03 */
[----:B------:R-:W-:Y:S01]  /*0220*/  SHF.R.S32.HI R2, RZ, 0x1f, R9 ;  /* 0x0000001fff027819 */ /* 0x000fe20000011409 */
[----:B------:R-:W-:Y:S02]  /*0230*/  ULOP3.LUT UP0, URZ, UR12, UR7, URZ, 0xfc, !UPT ;  /* 0x000000070c3f7292 */ /* 0x000fe4000f80fc3f */
[----:B------:R-:W-:Y:S01]  /*0240*/  UISETP.NE.AND UP1, UPT, UR12, 0x1, UPT ;  /* 0x000000010c00788c */ /* 0x000fe2000bf25270 */
[----:B------:R-:W-:Y:S01]  /*0250*/  LEA.HI R2, R2, R9, RZ, 0x3 ;  /* 0x0000000902027211 */ /* 0x000fe200078f18ff */
[----:B------:R-:W-:-:S03]  /*0260*/  USEL UR6, URZ, 0x1, UP0 ;  /* 0x000000013f067887 */ /* 0x000fc60008000000 */
[--C-:B------:R-:W-:Y:S01]  /*0270*/  SHF.R.S32.HI R3, RZ, 0x3, R2.reuse ;  /* 0x00000003ff037819 */ /* 0x100fe20000011402 */
[----:B------:R-:W-:Y:S01]  /*0280*/  USEL UR6, UR6, 0x2, UP1 ;  /* 0x0000000206067887 */ /* 0x000fe20008800000 */
[----:B0-----:R-:W-:Y:S02]  /*0290*/  ISETP.NE.AND P0, PT, R0, RZ, PT ;  /* 0x000000ff0000720c */ /* 0x001fe40003f05270 */
[----:B------:R-:W-:Y:S02]  /*02a0*/  SHF.R.S32.HI R2, RZ, 0x1f, R2 ;  /* 0x0000001fff027819 */ /* 0x000fe40000011402 */
[----:B------:R-:W-:Y:S02]  /*02b0*/  SHF.R.S32.HI R5, RZ, 0x1f, R0 ;  /* 0x0000001fff057819 */ /* 0x000fe40000011400 */
[----:B------:R-:W-:Y:S02]  /*02c0*/  LEA.HI R2, R2, R3, RZ, 0x2 ;  /* 0x0000000302027211 */ /* 0x000fe400078f10ff */
[----:B------:R-:W-:-:S05]  /*02d0*/  LEA.HI R5, R5, R0, RZ, 0x2 ;  /* 0x0000000005057211 */ /* 0x000fca00078f10ff */
[----:B-1----:R-:W-:Y:S05]  /*02e0*/  @P0 BRA `(.L_x_2) ;  /* 0x0000000000580947 */ /* 0x002fea0003800000 */
[----:B------:R-:W0:Y:S01]  /*02f0*/  S2UR UR10, SR_CgaCtaId ;  /* 0x00000000000a79c3 */ /* 0x000e220000008800 */
[----:B------:R-:W-:Y:S01]  /*0300*/  UMOV UR4, 0x400 ;  /* 0x0000040000047882 */ /* 0x000fe20000000000 */
[----:B------:R-:W-:Y:S01]  /*0310*/  UMOV UR5, 0x1 ;  /* 0x0000000100057882 */ /* 0x000fe20000000000 */
[----:B------:R-:W-:Y:S01]  /*0320*/  UMOV UR8, 0x2 ;  /* 0x0000000200087882 */ /* 0x000fe20000000000 */
[----:B------:R-:W-:Y:S01]  /*0330*/  ELECT P0, URZ, PT ;  /* 0x00000000003f782f */ /* 0x000fe20003800000 */
[----:B------:R-:W-:-:S04]  /*0340*/  UIADD3 UR8, -UR8, 0x100000, URZ ;  /* 0x0010000008087890 */ /* 0x000fc8000fffe13f */
[----:B------:R-:W-:Y:S02]  /*0350*/  USHF.L.U32 UR9, UR8, 0xb, URZ ;  /* 0x0000000b08097899 */ /* 0x000fe4000800063f */
[----:B------:R-:W-:Y:S02]  /*0360*/  USHF.L.U32 UR8, UR8, 0x1, URZ ;  /* 0x0000000108087899 */ /* 0x000fe4000800063f */
[----:B0-----:R-:W-:Y:S02]  /*0370*/  ULEA UR10, UR10, UR4, 0x18 ;  /* 0x000000040a0a7291 */ /* 0x001fe4000f8ec03f */
[----:B------:R-:W-:-:S04]  /*0380*/  UIADD3 UR4, -UR5, 0x100000, URZ ;  /* 0x0010000005047890 */ /* 0x000fc8000fffe13f */
[----:B------:R-:W-:Y:S02]  /*0390*/  USHF.L.U32 UR5, UR4, 0xb, URZ ;  /* 0x0000000b04057899 */ /* 0x000fe4000800063f */
[----:B------:R-:W-:Y:S01]  /*03a0*/  USHF.L.U32 UR4, UR4, 0x1, URZ ;  /* 0x0000000104047899 */ /* 0x000fe2000800063f */
[----:B------:R-:W0:Y:S11]  /*03b0*/  FENCE.VIEW.ASYNC.S ;  /* 0x00000000000073c6 */ /* 0x000e360000000000 */
[----:B0-----:R0:W1:Y:S01]  /*03c0*/  SYNCS.EXCH.64 URZ, [UR10+0x30000], UR4 ;  /* 0x030000040a3f75b2 */ /* 0x0010620008000100 */
[----:B------:R0:W2:Y:S01]  /*03d0*/  SYNCS.EXCH.64 URZ, [UR10+0x30020], UR8 ;  /* 0x030020080a3f75b2 */ /* 0x0000a20008000100 */
[----:B------:R0:W3:Y:S01]  /*03e0*/  SYNCS.EXCH.64 URZ, [UR10+0x30008], UR4 ;  /* 0x030008040a3f75b2 */ /* 0x0000e20008000100 */
[----:B------:R0:W4:Y:S01]  /*03f0*/  SYNCS.EXCH.64 URZ, [UR10+0x30028], UR8 ;  /* 0x030028080a3f75b2 */ /* 0x0001220008000100 */
[----:B------:R0:W0:Y:S01]  /*0400*/  SYNCS.EXCH.64 URZ, [UR10+0x30010], UR4 ;  /* 0x030010040a3f75b2 */ /* 0x0000220008000100 */
[----:B------:R0:W0:Y:S01]  /*0410*/  SYNCS.EXCH.64 URZ, [UR10+0x30030], UR8 ;  /* 0x030030080a3f75b2 */ /* 0x0000220008000100 */
[----:B------:R0:W0:Y:S01]  /*0420*/  SYNCS.EXCH.64 URZ, [UR10+0x30018], UR4 ;  /* 0x030018040a3f75b2 */ /* 0x0000220008000100 */
[----:B------:R0:W0:Y:S01]  /*0430*/  SYNCS.EXCH.64 URZ, [UR10+0x30038], UR8 ;  /* 0x030038080a3f75b2 */ /* 0x0000220008000100 */
[----:B------:R-:W-:Y:S01]  /*0440*/  NOP ;  /* 0x0000000000007918 */ /* 0x000fe20000000000 */
.L_x_2:
[----:B0-----:R-:W-:Y:S01]  /*0450*/  ULDC UR4, c[0x0][0x150] ;  /* 0x0000540000047ab9 */ /* 0x001fe20000000800 */
[----:B------:R-:W-:Y:S01]  /*0460*/  LOP3.LUT R2, R2, 0xfffffffc, RZ, 0xc0, !PT ;  /* 0xfffffffc02027812 */ /* 0x000fe200078ec0ff */
[----:B------:R-:W-:Y:S01]  /*0470*/  FMUL R4, R4, UR4 ;  /* 0x0000000404047c20 */ /* 0x000fe20008400000 */
[----:B------:R-:W-:Y:S01]  /*0480*/  LOP3.LUT R5, R5, 0x3ffffffc, RZ, 0xc0, !PT ;  /* 0x3ffffffc05057812 */ /* 0x000fe200078ec0ff */
[----:B------:R-:W-:Y:S01]  /*0490*/  ULDC UR4, c[0x0][0x154] ;  /* 0x0000550000047ab9 */ /* 0x000fe20000000800 */
[----:B------:R-:W-:Y:S01]  /*04a0*/  LOP3.LUT P0, RZ, R9, 0x7, RZ, 0xc0, !PT ;  /* 0x0000000709ff7812 */ /* 0x000fe2000780c0ff */
[----:B------:R-:W-:Y:S01]  /*04b0*/  IMAD.IADD R2, R3, 0x1, -R2 ;  /* 0x0000000103027824 */ /* 0x000fe200078e0a02 */
[----:B------:R-:W-:Y:S01]  /*04c0*/  NOP ;  /* 0x0000000000007918 */ /* 0x000fe20000000000 */
[----:B------:R-:W0:Y:S01]  /*04d0*/  F2I.U32.TRUNC.NTZ R4, R4 ;  /* 0x0000000400047305 */ /* 0x000e22000020f000 */
[----:B------:R-:W-:Y:S01]  /*04e0*/  IMAD.IADD R5, R0, 0x1, -R5 ;  /* 0x0000000100057824 */ /* 0x000fe200078e0a05 */
[----:B------:R-:W-:-:S03]  /*04f0*/  NOP ;  /* 0x0000000000007918 */ /* 0x000fc60000000000 */
[----:B------:R-:W-:Y:S01]  /*0500*/  IMAD R5, R5, 0x4, R2 ;  /* 0x0000000405057824 */ /* 0x000fe200078e0202 */
[----:B------:R-:W-:-:S04]  /*0510*/  I2FP.F32.U32 R2, R8 ;  /* 0x0000000800027245 */ /* 0x000fc80000201000 */
[C---:B------:R-:W-:Y:S01]  /*0520*/  LEA.HI R0, R5.reuse, R5, RZ, 0x1 ;  /* 0x0000000505007211 */ /* 0x040fe200078f08ff */
[----:B------:R-:W-:Y:S01]  /*0530*/  FMUL R2, R2, UR4 ;  /* 0x0000000402027c20 */ /* 0x000fe20008400000 */
[----:B------:R-:W-:Y:S02]  /*0540*/  ULDC UR4, c[0x0][0x144] ;  /* 0x0000510000047ab9 */ /* 0x000fe40000000800 */
[----:B------:R-:W-:Y:S02]  /*0550*/  LOP3.LUT R0, R0, 0xfffffffe, RZ, 0xc0, !PT ;  /* 0xfffffffe00007812 */ /* 0x000fe400078ec0ff */
[----:B0-----:R-:W-:Y:S01]  /*0560*/  IADD3 R10, -R4, RZ, RZ ;  /* 0x000000ff040a7210 */ /* 0x001fe20007ffe1ff */
[----:B------:R-:W0:Y:S01]  /*0570*/  F2I.U32.TRUNC.NTZ R2, R2 ;  /* 0x0000000200027305 */ /* 0x000e22000020f000 */
[----:B------:R-:W-:Y:S02]  /*0580*/  IMAD.MOV.U32 R4, RZ, RZ, 0x1 ;  /* 0x00000001ff047424 */ /* 0x000fe400078e00ff */
[----:B------:R-:W-:-:S02]  /*0590*/  IMAD.IADD R0, R5, 0x1, -R0 ;  /* 0x0000000105007824 */ /* 0x000fc400078e0a00 */
[----:B------:R-:W-:Y:S01]  /*05a0*/  IMAD R3, R10, UR4, R7 ;  /* 0x000000040a037c24 */ /* 0x000fe2000f8e0207 */
[----:B------:R-:W-:Y:S01]  /*05b0*/  ULDC UR4, c[0x0][0x148] ;  /* 0x0000520000047ab9 */ /* 0x000fe20000000800 */
[----:B------:R-:W5:Y:S03]  /*05c0*/  LDC R10, c[0x0][0x140] ;  /* 0x00005000ff0a7b82 */ /* 0x000f660000000800 */
[----:B------:R-:W-:Y:S01]  /*05d0*/  ISETP.NE.AND P2, PT, R0, R3, PT ;  /* 0x000000030000720c */ /* 0x000fe20003f45270 */
[----:B------:R-:W-:Y:S02]  /*05e0*/  IMAD.SHL.U32 R0, R5, 0x4, RZ ;  /* 0x0000000405007824 */ /* 0x000fe400078e00ff */
[----:B0-----:R-:W-:-:S03]  /*05f0*/  IMAD.MOV R3, RZ, RZ, -R2 ;  /* 0x000000ffff037224 */ /* 0x001fc600078e0a02 */
[----:B------:R-:W-:Y:S01]  /*0600*/  LOP3.LUT R5, R5, 0xc, R0, 0x78, !PT ;  /* 0x0000000c05057812 */ /* 0x000fe200078e7800 */
[----:B------:R-:W-:-:S03]  /*0610*/  IMAD R3, R3, UR4, R8 ;  /* 0x0000000403037c24 */ /* 0x000fc6000f8e0208 */
[----:B------:R-:W-:-:S03]  /*0620*/  ISETP.LT.U32.AND P0, PT, R5, 0x2, !P0 ;  /* 0x000000020500780c */ /* 0x000fc60004701070 */
[----:B------:R-:W-:-:S04]  /*0630*/  @P2 LEA.HI R0, R5, R5, RZ, 0x1 ;  /* 0x0000000505002211 */ /* 0x000fc800078f08ff */
[----:B------:R-:W-:Y:S02]  /*0640*/  @P2 SHF.R.S32.HI R0, RZ, 0x1, R0 ;  /* 0x00000001ff002819 */ /* 0x000fe40000011400 */
[----:B-----5:R-:W-:Y:S02]  /*0650*/  ISETP.EQ.U32.AND P1, PT, R10, 0x1, PT ;  /* 0x000000010a00780c */ /* 0x020fe40003f22070 */
[----:B------:R-:W-:Y:S02]  /*0660*/  @P2 ISETP.NE.AND P3, PT, R0, R3, PT ;  /* 0x000000030000220c */ /* 0x000fe40003f65270 */
[----:B------:R-:W-:Y:S02]  /*0670*/  SEL R3, RZ, 0x1, !P0 ;  /* 0x00000001ff037807 */ /* 0x000fe40004000000 */
[----:B------:R-:W-:-:S04]  /*0680*/  @P2 SEL R4, RZ, 0x1, P3 ;  /* 0x00000001ff042807 */ /* 0x000fc80001800000 */
[----:B------:R-:W-:-:S03]  /*0690*/  LOP3.LUT R4, R4, R3, RZ, 0xc0, !PT ;  /* 0x0000000304047212 */ /* 0x000fc600078ec0ff */
[----:B------:R-:W-:Y:S05]  /*06a0*/  @!P1 BRA `(.L_x_3) ;  /* 0x0000000000089947 */ /* 0x000fea0003800000 */
[----:B-1234-:R-:W-:Y:S01]  /*06b0*/  UCGABAR_ARV ;  /* 0x00000000000079c7 */ /* 0x01efe20008000000 */
[----:B------:R-:W-:Y:S05]  /*06c0*/  BRA `(.L_x_4) ;  /* 0x0000000000047947 */ /* 0x000fea0003800000 */
.L_x_3:
[----:B-1234-:R-:W-:Y:S01]  /*06d0*/  NOP ;  /* 0x0000000000007918 */ /* 0x01efe20000000000 */
.L_x_4:
[----:B------:R-:W-:Y:S01]  /*06e0*/  ULDC.64 UR4, c[0x0][0x618] ;  /* 0x0001860000047ab9 */ /* 0x000fe20000000a00 */
[----:B------:R-:W-:Y:S01]  /*06f0*/  ULDC.64 UR20, c[0x0][0x208] ;  /* 0x0000820000147ab9 */ /* 0x000fe20000000a00 */
[----:B------:R-:W-:-:S04]  /*0700*/  ISETP.NE.U32.AND P0, PT, RZ, UR4, PT ;  /* 0x00000004ff007c0c */ /* 0x000fc8000bf05070 */
[----:B------:R-:W-:-:S13]  /*0710*/  ISETP.NE.AND.EX P0, PT, RZ, UR5, PT, P0 ;  /* 0x00000005ff007c0c */ /* 0x000fda000bf05300 */
[----:B------:R-:W-:Y:S05]  /*0720*/  @!P0 BRA `(.L_x_5) ;  /* 0x0000000000208947 */ /* 0x000fea0003800000 */
[----:B------:R-:W0:Y:S02]  /*0730*/  LDC.64 R2, c[0x0][0x618] ;  /* 0x00018600ff027b82 */ /* 0x000e240000000a00 */
[----:B0-----:R-:W2:Y:S02]  /*0740*/  LDG.E.64 R2, desc[UR20][R2.64] ;  /* 0x0000001402027981 */ /* 0x001ea4000c1e1b00 */
[----:B--2---:R-:W-:-:S04]  /*0750*/  ISETP.NE.U32.AND P0, PT, R2, RZ, PT ;  /* 0x000000ff0200720c */ /* 0x004fc80003f05070 */
[----:B------:R-:W-:-:S13]  /*0760*/  ISETP.NE.AND.EX P0, PT, R3, RZ, PT, P0 ;  /* 0x000000ff0300720c */ /* 0x000fda0003f05300 */
[----:B------:R-:W-:Y:S05]  /*0770*/  @!P0 BRA `(.L_x_5) ;  /* 0x00000000000c8947 */ /* 0x000fea0003800000 */
[----:B------:R-:W2:Y:S02]  /*0780*/  LD.E R2, desc[UR20][R2.64] ;  /* 0x0000001402027980 */ /* 0x000ea4000c101900 */
[----:B--2---:R-:W-:Y:S01]  /*0790*/  R2UR UR11, R2 ;  /* 0x00000000020b72ca */ /* 0x004fe200000e0000 */
[----:B------:R-:W-:-:S14]  /*07a0*/  BRA `(.L_x_6) ;  /* 0x0000000000247947 */ /* 0x000fdc0003800000 */
.L_x_5:
[----:B------:R-:W-:Y:S02]  /*07b0*/  ULDC.64 UR4, c[0x0][0x608] ;  /* 0x0001820000047ab9 */ /* 0x000fe40000000a00 */
[----:B------:R-:W-:-:S04]  /*07c0*/  ISETP.NE.U32.AND P0, PT, RZ, UR4, PT ;  /* 0x00000004ff007c0c */ /* 0x000fc8000bf05070 */
[----:B------:R-:W-:-:S13]  /*07d0*/  ISETP.NE.AND.EX P0, PT, RZ, UR5, PT, P0 ;  /* 0x00000005ff007c0c */ /* 0x000fda000bf05300 */
[----:B------:R-:W-:Y:S05]  /*07e0*/  @!P0 BRA `(.L_x_7) ;  /* 0x0000000000108947 */ /* 0x000fea0003800000 */
[----:B------:R-:W0:Y:S02]  /*07f0*/  LDC.64 R2, c[0x0][0x608] ;  /* 0x00018200ff027b82 */ /* 0x000e240000000a00 */
[----:B0-----:R-:W2:Y:S02]  /*0800*/  LDG.E R2, desc[UR20][R2.64] ;  /* 0x0000001402027981 */ /* 0x001ea4000c1e1900 */
[----:B--2---:R-:W-:Y:S01]  /*0810*/  R2UR UR11, R2 ;  /* 0x00000000020b72ca */ /* 0x004fe200000e0000 */
[----:B------:R-:W-:-:S14]  /*0820*/  BRA `(.L_x_6) ;  /* 0x0000000000047947 */ /* 0x000fdc0003800000 */
.L_x_7:
[----:B------:R-:W-:-:S05]  /*0830*/  ULDC UR11, c[0x0][0x600] ;  /* 0x00018000000b7ab9 */ /* 0x000fca0000000800 */
.L_x_6:
[----:B------:R-:W-:Y:S02]  /*0840*/  ULDC.64 UR4, c[0x0][0x620] ;  /* 0x0001880000047ab9 */ /* 0x000fe40000000a00 */
        /* <DEDUP_REMOVED lines=11> */
.L_x_8:
        /* <DEDUP_REMOVED lines=8> */
.L_x_10:
[----:B------:R-:W-:-:S05]  /*0980*/  ULDC UR22, c[0x0][0x604] ;  /* 0x0001810000167ab9 */ /* 0x000fca0000000800 */
.L_x_9:
[----:B------:R-:W-:Y:S01]  /*0990*/  ULDC UR4, c[0x0][0x3dc] ;  /* 0x0000f70000047ab9 */ /* 0x000fe20000000800 */
[----:B------:R-:W-:Y:S01]  /*09a0*/  ULDC.64 UR8, c[0x0][0x3e0] ;  /* 0x0000f80000087ab9 */ /* 0x000fe20000000a00 */
[----:B------:R-:W-:Y:S02]  /*09b0*/  UIADD3 UR4, UR4, 0x3f, URZ ;  /* 0x0000003f04047890 */ /* 0x000fe4000fffe03f */
[----:B------:R-:W-:Y:S02]  /*09c0*/  UIMAD UR8, UR9, UR8, URZ ;  /* 0x00000008090872a4 */ /* 0x000fe4000f8e023f */
[----:B------:R-:W-:-:S04]  /*09d0*/  USHF.R.S32.HI UR5, URZ, 0x1f, UR4 ;  /* 0x0000001f3f057899 */ /* 0x000fc80008011404 */
[----:B------:R-:W-:-:S03]  /*09e0*/  ULEA.HI UR4, UR5, UR4, URZ, 0x6 ;  /* 0x0000000405047291 */ /* 0x000fc6000f8f303f */
[----:B------:R-:W-:Y:S01]  /*09f0*/  ULDC UR5, c[0x0][0x3e8] ;  /* 0x0000fa0000057ab9 */ /* 0x000fe20000000800 */
[----:B------:R-:W-:Y:S02]  /*0a00*/  USHF.R.S32.HI UR4, URZ, 0x6, UR4 ;  /* 0x000000063f047899 */ /* 0x000fe40008011404 */
[----:B------:R-:W-:-:S04]  /*0a10*/  UIMAD UR5, UR8, UR5, URZ ;  /* 0x00000005080572a4 */ /* 0x000fc8000f8e023f */
[----:B------:R-:W-:Y:S01]  /*0a20*/  UIMAD UR5, UR4, UR5, URZ ;  /* 0x00000005040572a4 */ /* 0x000fe2000f8e023f */
[----:B------:R-:W-:Y:S11]  /*0a30*/  @!P1 BRA `(.L_x_11) ;  /* 0x00000000000c9947 */ /* 0x000ff60003800000 */
[----:B------:R-:W-:Y:S01]  /*0a40*/  UCGABAR_WAIT ;  /* 0x0000000000007dc7 */ /* 0x000fe20008000000 */
[----:B------:R-:W-:Y:S01]  /*0a50*/  CCTL.IVALL ;  /* 0x00000000ff00798f */ /* 0x000fe20002000000 */
[----:B------:R-:W-:Y:S05]  /*0a60*/  BRA `(.L_x_12) ;  /* 0x0000000000047947 */ /* 0x000fea0003800000 */
.L_x_11:
[----:B------:R-:W-:Y:S06]  /*0a70*/  BAR.SYNC.DEFER_BLOCKING 0x0 ;  /* 0x0000000000007b1d */ /* 0x000fec0000010000 */
.L_x_12:
[----:B------:R-:W-:-:S13]  /*0a80*/  ISETP.NE.AND P0, PT, RZ, UR12, PT ;  /* 0x0000000cff007c0c */ /* 0x000fda000bf05270 */
[----:B------:R-:W-:Y:S05]  /*0a90*/  @!P0 BRA `(.L_x_13) ;  /* 0x0000015800708947 */ /* 0x000fea0003800000 */
[----:B------:R-:W-:-:S06]  /*0aa0*/  UISETP.NE.AND UP0, UPT, UR12, 0x1, UPT ;  /* 0x000000010c00788c */ /* 0x000fcc000bf05270 */
[----:B------:R-:W-:-:S13]  /*0ab0*/  PLOP3.LUT P0, PT, PT, PT, UP0, 0x80, 0x0 ;  /* 0x000000000000781c */ /* 0x000fda0003f0f008 */
[----:B------:R-:W-:Y:S05]  /*0ac0*/  @P0 EXIT ;  /* 0x000000000000094d */ /* 0x000fea0003800000 */
[----:B------:R0:W-:Y:S01]  /*0ad0*/  STL [R1], RZ ;  /* 0x000000ff01007387 */ /* 0x0001e20000100800 */
[----:B------:R-:W-:Y:S01]  /*0ae0*/  UISETP.GE.AND UP0, UPT, UR5, 0x1, UPT ;  /* 0x000000010500788c */ /* 0x000fe2000bf06270 */
[----:B------:R-:W-:Y:S01]  /*0af0*/  CS2R R86, SRZ ;  /* 0x0000000000567805 */ /* 0x000fe2000001ff00 */
[----:B------:R-:W-:Y:S01]  /*0b00*/  UMOV UR4, URZ ;  /* 0x0000003f00047c82 */ /* 0x000fe20008000000 */
[----:B------:R0:W-:Y:S01]  /*0b10*/  STL [R1+0x4], RZ ;  /* 0x000004ff01007387 */ /* 0x0001e20000100800 */
[----:B------:R-:W-:Y:S02]  /*0b20*/  CS2R R152, SRZ ;  /* 0x0000000000987805 */ /* 0x000fe4000001ff00 */
[----:B------:R-:W-:Y:S02]  /*0b30*/  CS2R R154, SRZ ;  /* 0x00000000009a7805 */ /* 0x000fe4000001ff00 */
[----:B------:R-:W-:Y:S01]  /*0b40*/  PLOP3.LUT P0, PT, PT, PT, UP0, 0x80, 0x0 ;  /* 0x000000000000781c */ /* 0x000fe20003f0f008 */
[----:B------:R0:W-:Y:S01]  /*0b50*/  STL [R1+0x8], RZ ;  /* 0x000008ff01007387 */ /* 0x0001e20000100800 */
[----:B------:R-:W-:-:S02]  /*0b60*/  CS2R R156, SRZ ;  /* 0x00000000009c7805 */ /* 0x000fc4000001ff00 */
[----:B------:R-:W-:Y:S02]  /*0b70*/  CS2R R158, SRZ ;  /* 0x00000000009e7805 */ /* 0x000fe4000001ff00 */
[----:B------:R-:W-:Y:S01]  /*0b80*/  CS2R R160, SRZ ;  /* 0x0000000000a07805 */ /* 0x000fe2000001ff00 */
[----:B------:R0:W-:Y:S01]  /*0b90*/  STL [R1+0xc], RZ ;  /* 0x00000cff01007387 */ /* 0x0001e20000100800 */
[----:B------:R-:W-:Y:S02]  /*0ba0*/  CS2R R162, SRZ ;  /* 0x0000000000a27805 */ /* 0x000fe4000001ff00 */
[----:B------:R-:W-:Y:S02]  /*0bb0*/  CS2R R164, SRZ ;  /* 0x0000000000a47805 */ /* 0x000fe4000001ff00 */
[----:B------:R-:W-:Y:S01]  /*0bc0*/  CS2R R166, SRZ ;  /* 0x0000000000a67805 */ /* 0x000fe2000001ff00 */
        /* <DEDUP_REMOVED lines=116> */
[----:B------:R0:W-:Y:S04]  /*1310*/  STL [R1+0x84], RZ ;  /* 0x000084ff01007387 */ /* 0x0001e80000100800 */
        /* <DEDUP_REMOVED lines=29> */
[----:B------:R0:W-:Y:S01]  /*14f0*/  STL [R1+0xfc], RZ ;  /* 0x0000fcff01007387 */ /* 0x0001e20000100800 */
[----:B------:R-:W-:Y:S05]  /*1500*/  @!P0 BRA `(.L_x_14) ;  /* 0x0000002000e48947 */ /* 0x000fea0003800000 */
[----:B------:R-:W-:-:S04]  /*1510*/  ULOP3.LUT UR4, UR6, 0x1, URZ, 0xfc, !UPT ;  /* 0x0000000106047892 */ /* 0x000fc8000f8efc3f */
[----:B------:R-:W-:-:S06]  /*1520*/  UISETP.NE.AND UP0, UPT, UR4, 0x3, UPT ;  /* 0x000000030400788c */ /* 0x000fcc000bf05270 */
[----:B------:R-:W-:-:S13]  /*1530*/  PLOP3.LUT P1, PT, PT, PT, UP0, 0x80, 0x0 ;  /* 0x000000000000781c */ /* 0x000fda0003f2f008 */
[----:B------:R-:W-:Y:S05]  /*1540*/  @!P1 BRA `(.L_x_15) ;  /* 0x0000000000049947 */ /* 0x000fea0003800000 */
[----:B------:R-:W-:Y:S01]  /*1550*/  BPT.TRAP 0x1 ;  /* 0x000000040000795c */ /* 0x000fe20000300000 */
.L_x_15:
[----:B------:R-:W1:Y:S01]  /*1560*/  S2UR UR7, SR_CgaCtaId ;  /* 0x00000000000779c3 */ /* 0x000e620000008800 */
[----:B------:R-:W-:Y:S01]  /*1570*/  SHF.L.U32 R0, RZ, 0x1f, RZ ;  /* 0x0000001fff007819 */ /* 0x000fe200000006ff */
[----:B------:R-:W-:Y:S02]  /*1580*/  UMOV UR4, 0x400 ;  /* 0x0000040000047882 */ /* 0x000fe40000000000 */
[----:B-1----:R-:W-:-:S12]  /*1590*/  ULEA UR4, UR7, UR4, 0x18 ;  /* 0x0000000407047291 */ /* 0x002fd8000f8ec03f */
.L_x_16:
[----:B-1----:R-:W-:-:S04]  /*15a0*/  IMAD.U32 R3, RZ, RZ, UR4 ;  /* 0x00000004ff037e24 */ /* 0x002fc8000f8e00ff */
[----:B------:R1:W2:Y:S03]  /*15b0*/  SYNCS.PHASECHK.TRANS64.TRYWAIT P1, [R3+URZ+0x30000], R0 ;  /* 0x03000000030075a7 */ /* 0x0002a6000802017f */
[----:B--2---:R-:W-:Y:S05]  /*15c0*/  @!P1 NANOSLEEP.SYNCS 0x989680 ;  /* 0x009896800000995d */ /* 0x004fea0003900000 */
[----:B------:R-:W2:Y:S02]  /*15d0*/  @!P1 SYNCS.PHASECHK.TRANS64 P1, [R3+URZ+0x30000], R0 ;  /* 0x03000000030095a7 */ /* 0x000ea4000802007f */
[----:B--2---:R-:W-:Y:S05]  /*15e0*/  @!P1 BRA `(.L_x_16) ;  /* 0xfffffffc00ec9947 */ /* 0x004fea000383ffff */
[----:B------:R-:W-:Y:S01]  /*15f0*/  UIADD3 UR7, UR4, 0x20000, URZ ;  /* 0x0002000004077890 */ /* 0x000fe2000fffe03f */
[----:B------:R-:W-:Y:S01]  /*1600*/  WARPGROUP.ARRIVE ;  /* 0x00000000000079c5 */ /* 0x000fe20000000000 */
[----:B------:R-:W-:Y:S01]  /*1610*/  USHF.R.U32.HI UR4, URZ, 0x4, UR4 ;  /* 0x000000043f047899 */ /* 0x000fe20008011604 */
[----:B------:R-:W-:Y:S01]  /*1620*/  STL [R1+0x174], R5 ;  /* 0x0001740501007387 */ /* 0x000fe20000100800 */
[----:B------:R-:W-:Y:S02]  /*1630*/  USHF.R.U32.HI UR7, URZ, 0x4, UR7 ;  /* 0x000000043f077899 */ /* 0x000fe40008011607 */
[----:B------:R-:W-:Y:S01]  /*1640*/  ULOP3.LUT UR4, UR4, 0x3fff, URZ, 0xc0, !UPT ;  /* 0x00003fff04047892 */ /* 0x000fe2000f8ec03f */
[----:B------:R2:W-:Y:S01]  /*1650*/  STL [R1+0x170], R4 ;  /* 0x0001700401007387 */ /* 0x0005e20000100800 */
[----:B------:R-:W-:Y:S02]  /*1660*/  ULOP3.LUT UR7, UR7, 0x3fff, URZ, 0xc0, !UPT ;  /* 0x00003fff07077892 */ /* 0x000fe4000f8ec03f */
[----:B------:R-:W-:-:S02]  /*1670*/  ULOP3.LUT UR4, UR4, 0x10000, URZ, 0xfc, !UPT ;  /* 0x0001000004047892 */ /* 0x000fc4000f8efc3f */
[----:B------:R-:W-:Y:S01]  /*1680*/  ULOP3.LUT UR8, UR7, 0x2000000, URZ, 0xfc, !UPT ;  /* 0x0200000007087892 */ /* 0x000fe2000f8efc3f */
[----:B------:R-:W-:Y:S01]  /*1690*/  UMOV UR13, 0x40000040 ;  /* 0x40000040000d7882 */ /* 0x000fe20000000000 */
[----:B------:R-:W-:-:S03]  /*16a0*/  UMOV UR15, 0x40000040 ;  /* 0x40000040000f7882 */ /* 0x000fc60000000000 */
[----:B------:R-:W-:Y:S02]  /*16b0*/  UMOV UR12, UR4 ;  /* 0x00000004000c7c82 */ /* 0x000fe40008000000 */
[----:B------:R-:W-:Y:S02]  /*16c0*/  UMOV UR14, UR8 ;  /* 0x00000008000e7c82 */ /* 0x000fe40008000000 */
[----:B------:R-:W-:Y:S01]  /*16d0*/  HGMMA.64x128x16.F32.BF16 R68, gdesc[UR12].tnspB, RZ, !UPT, gsb0 ;  /* 0x41e000000c4479f0 */ /* 0x000fe2000c0018ff */
[----:B------:R-:W-:Y:S01]  /*16e0*/  UIADD3 UR12, UR4, 0x200, URZ ;  /* 0x00000200040c7890 */ /* 0x000fe2000fffe03f */
[----:B------:R-:W-:Y:S01]  /*16f0*/  UMOV UR13, 0x40000040 ;  /* 0x40000040000d7882 */ /* 0x000fe20000000000 */
[----:B------:R-:W-:Y:S02]  /*1700*/  WARPGROUP.DEPBAR.LE gsb0, 0x0 ;  /* 0x00008000000079c5 */ /* 0x000fe40000010000 */
[----:B------:R-:W-:Y:S01]  /*1710*/  WARPGROUP.ARRIVE ;  /* 0x00000000000079c5 */ /* 0x000fe20000000000 */
[----:B------:R-:W-:Y:S01]  /*1720*/  IMAD.MOV.U32 R44, RZ, RZ, R88 ;  /* 0x000000ffff2c7224 */ /* 0x000fe200078e0058 */
[----:B------:R-:W-:Y:S01]  /*1730*/  MOV R40, R92 ;  /* 0x0000005c00287202 */ /* 0x000fe20000000f00 */
[----:B------:R-:W-:Y:S01]  /*1740*/  IMAD.MOV.U32 R43, RZ, RZ, R89 ;  /* 0x000000ffff2b7224 */ /* 0x000fe200078e0059 */
[----:B------:R-:W-:Y:S01]  /*1750*/  MOV R34, R98 ;  /* 0x0000006200227202 */ /* 0x000fe20000000f00 */
[----:B------:R-:W-:-:S02]  /*1760*/  IMAD.MOV.U32 R42, RZ, RZ, R90 ;  /* 0x000000ffff2a7224 */ /* 0x000fc400078e005a */
[----:B------:R-:W-:Y:S01]  /*1770*/  HGMMA.64x128x16.F32.BF16 R152, gdesc[UR12].tnspB, RZ, !UPT, gsb0 ;  /* 0x41e000000c9879f0 */ /* 0x000fe2000c0018ff */
[----:B------:R-:W-:Y:S01]  /*1780*/  UIADD3 UR12, UR4, 0x400, URZ ;  /* 0x00000400040c7890 */ /* 0x000fe2000fffe03f */
[----:B------:R-:W-:Y:S01]  /*1790*/  IMAD.MOV.U32 R41, RZ, RZ, R91 ;  /* 0x000000ffff297224 */ /* 0x000fe200078e005b */
[----:B------:R-:W-:Y:S01]  /*17a0*/  MOV R28, R104 ;  /* 0x00000068001c7202 */ /* 0x000fe20000000f00 */
[----:B------:R-:W-:Y:S01]  /*17b0*/  IMAD.MOV.U32 R39, RZ, RZ, R93 ;  /* 0x000000ffff277224 */ /* 0x000fe200078e005d */
[----:B------:R-:W-:Y:S01]  /*17c0*/  MOV R22, R110 ;  /* 0x0000006e00167202 */ /* 0x000fe20000000f00 */
[----:B------:R-:W-:Y:S01]  /*17d0*/  IMAD.MOV.U32 R38, RZ, RZ, R94 ;  /* 0x000000ffff267224 */ /* 0x000fe200078e005e */
[----:B------:R-:W-:Y:S01]  /*17e0*/  MOV R16, R116 ;  /* 0x0000007400107202 */ /* 0x000fe20000000f00 */
[----:B------:R-:W-:Y:S01]  /*17f0*/  IMAD.MOV.U32 R37, RZ, RZ, R95 ;  /* 0x000000ffff257224 */ /* 0x000fe200078e005f */
[----:B------:R-:W-:Y:S01]  /*1800*/  MOV R10, R122 ;  /* 0x0000007a000a7202 */ /* 0x000fe20000000f00 */
[----:B------:R-:W-:Y:S01]  /*1810*/  IMAD.MOV.U32 R36, RZ, RZ, R96 ;  /* 0x000000ffff247224 */ /* 0x000fe200078e0060 */
[----:B--2---:R-:W-:Y:S01]  /*1820*/  MOV R4, R128 ;  /* 0x0000008000047202 */ /* 0x004fe20000000f00 */
[----:B------:R-:W-:Y:S01]  /*1830*/  IMAD.MOV.U32 R35, RZ, RZ, R97 ;  /* 0x000000ffff237224 */ /* 0x000fe200078e0061 */
[----:B------:R-:W-:Y:S01]  /*1840*/  UMOV UR13, 0x40000040 ;  /* 0x40000040000d7882 */ /* 0x000fe20000000000 */
        /* <DEDUP_REMOVED lines=10> */
[----:B------:R-:W-:-:S02]  /*18f0*/  IMAD.MOV.U32 R27, RZ, RZ, R105 ;  /* 0x000000ffff1b7224 */ /* 0x000fc400078e0069 */
[----:B------:R-:W-:Y:S02]  /*1900*/  IMAD.MOV.U32 R26, RZ, RZ, R106 ;  /* 0x000000ffff1a7224 */ /* 0x000fe400078e006a */
[----:B------:R-:W-:Y:S02]  /*1910*/  IMAD.MOV.U32 R25, RZ, RZ, R107 ;  /* 0x000000ffff197224 */ /* 0x000fe400078e006b */
[----:B------:R-:W-:Y:S01]  /*1920*/  IMAD.MOV.U32 R24, RZ, RZ, R108 ;  /* 0x000000ffff187224 */ /* 0x000fe200078e006c */
[----:B------:R-:W-:Y:S01]  /*1930*/  MOV R226, R26 ;  /* 0x0000001a00e27202 */ /* 0x000fe20000000f00 */
[----:B------:R-:W-:Y:S02]  /*1940*/  IMAD.MOV.U32 R23, RZ, RZ, R109 ;  /* 0x000000ffff177224 */ /* 0x000fe400078e006d */
[----:B------:R-:W-:Y:S02]  /*1950*/  IMAD.MOV.U32 R21, RZ, RZ, R111 ;  /* 0x000000ffff157224 */ /* 0x000fe400078e006f */
[----:B------:R-:W-:-:S02]  /*1960*/  IMAD.MOV.U32 R20, RZ, RZ, R112 ;  /* 0x000000ffff147224 */ /* 0x000fc400078e0070 */
[----:B------:R-:W-:Y:S02]  /*1970*/  IMAD.MOV.U32 R19, RZ, RZ, R113 ;  /* 0x000000ffff137224 */ /* 0x000fe400078e0071 */
[----:B------:R-:W-:Y:S01]  /*1980*/  IMAD.MOV.U32 R18, RZ, RZ, R114 ;  /* 0x000000ffff127224 */ /* 0x000fe200078e0072 */
[----:B------:R-:W-:Y:S01]  /*1990*/  MOV R232, R20 ;  /* 0x0000001400e87202 */ /* 0x000fe20000000f00 */
[----:B------:R-:W-:Y:S02]  /*19a0*/  IMAD.MOV.U32 R17, RZ, RZ, R115 ;  /* 0x000000ffff117224 */ /* 0x000fe400078e0073 */
[----:B------:R-:W-:Y:S02]  /*19b0*/  IMAD.MOV.U32 R15, RZ, RZ, R117 ;  /* 0x000000ffff0f7224 */ /* 0x000fe400078e0075 */
[----:B------:R-:W-:Y:S02]  /*19c0*/  IMAD.MOV.U32 R14, RZ, RZ, R118 ;  /* 0x000000ffff0e7224 */ /* 0x000fe400078e0076 */
[----:B------:R-:W-:-:S02]  /*19d0*/  IMAD.MOV.U32 R13, RZ, RZ, R119 ;  /* 0x000000ffff0d7224 */ /* 0x000fc400078e0077 */
[----:B------:R-:W-:Y:S01]  /*19e0*/  IMAD.MOV.U32 R12, RZ, RZ, R120 ;  /* 0x000000ffff0c7224 */ /* 0x000fe200078e0078 */
[----:B------:R-:W-:Y:S01]  /*19f0*/  MOV R238, R14 ;  /* 0x0000000e00ee7202 */ /* 0x000fe20000000f00 */
[----:B------:R-:W-:Y:S02]  /*1a00*/  IMAD.MOV.U32 R11, RZ, RZ, R121 ;  /* 0x000000ffff0b7224 */ /* 0x000fe400078e0079 */
[----:B------:R-:W-:Y:S02]  /*1a10*/  IMAD.MOV.U32 R9, RZ, RZ, R123 ;  /* 0x000000ffff097224 */ /* 0x000fe400078e007b */
[----:B------:R-:W-:Y:S02]  /*1a20*/  IMAD.MOV.U32 R8, RZ, RZ, R124 ;  /* 0x000000ffff087224 */ /* 0x000fe400078e007c */
[----:B------:R-:W-:Y:S02]  /*1a30*/  IMAD.MOV.U32 R7, RZ, RZ, R125 ;  /* 0x000000ffff077224 */ /* 0x000fe400078e007d */
[----:B------:R-:W-:Y:S01]  /*1a40*/  IMAD.MOV.U32 R6, RZ, RZ, R126 ;  /* 0x000000ffff067224 */ /* 0x000fe200078e007e */
[----:B------:R-:W-:Y:S01]  /*1a50*/  MOV R244, R8 ;  /* 0x0000000800f47202 */ /* 0x000fe20000000f00 */
[----:B------:R-:W-:-:S02]  /*1a60*/  IMAD.MOV.U32 R5, RZ, RZ, R127 ;  /* 0x000000ffff057224 */ /* 0x000fc400078e007f */
[----:B-1----:R-:W-:Y:S02]  /*1a70*/  IMAD.MOV.U32 R3, RZ, RZ, R129 ;  /* 0x000000ffff037224 */ /* 0x002fe400078e0081 */
[----:B------:R-:W-:Y:S02]  /*1a80*/  IMAD.MOV.U32 R2, RZ, RZ, R130 ;  /* 0x000000ffff027224 */ /* 0x000fe400078e0082 */
[----:B------:R-:W-:Y:S02]  /*1a90*/  IMAD.MOV.U32 R0, RZ, RZ, R131 ;  /* 0x000000ffff007224 */ /* 0x000fe400078e0083 */
[----:B------:R-:W-:Y:S01]  /*1aa0*/  IMAD.MOV.U32 R63, RZ, RZ, R69 ;  /* 0x000000ffff3f7224 */ /* 0x000fe200078e0045 */
[----:B------:R-:W-:Y:S01]  /*1ab0*/  MOV R250, R2 ;  /* 0x0000000200fa7202 */ /* 0x000fe20000000f00 */
[----:B------:R-:W-:Y:S02]  /*1ac0*/  IMAD.MOV.U32 R62, RZ, RZ, R70 ;  /* 0x000000ffff3e7224 */ /* 0x000fe400078e0046 */
[----:B------:R-:W-:-:S02]  /*1ad0*/  IMAD.MOV.U32 R61, RZ, RZ, R71 ;  /* 0x000000ffff3d7224 */ /* 0x000fc400078e0047 */
[----:B------:R-:W-:Y:S02]  /*1ae0*/  IMAD.MOV.U32 R60, RZ, RZ, R72 ;  /* 0x000000ffff3c7224 */ /* 0x000fe400078e0048 */
[----:B------:R-:W-:Y:S02]  /*1af0*/  IMAD.MOV.U32 R59, RZ, RZ, R73 ;  /* 0x000000ffff3b7224 */ /* 0x000fe400078e0049 */
[----:B------:R-:W-:Y:S02]  /*1b00*/  IMAD.MOV.U32 R57, RZ, RZ, R75 ;  /* 0x000000ffff397224 */ /* 0x000fe400078e004b */
[----:B------:R-:W-:Y:S02]  /*1b10*/  IMAD.MOV.U32 R56, RZ, RZ, R76 ;  /* 0x000000ffff387224 */ /* 0x000fe400078e004c */
        /* <DEDUP_REMOVED lines=24> */
[----:B------:R-:W-:Y:S01]  /*1ca0*/  IMAD.MOV.U32 R234, RZ, RZ, R18 ;  /* 0x000000ffffea7224 */ /* 0x000fe200078e0012 */
[----:B------:R-:W-:Y:S02]  /*1cb0*/  WARPGROUP.DEPBAR.LE gsb0, 0x0 ;  /* 0x00008000000079c5 */ /* 0x000fe40000010000 */
[----:B------:R-:W-:Y:S01]  /*1cc0*/  WARPGROUP.ARRIVE ;  /* 0x00000000000079c5 */ /* 0x000fe20000000000 */
[----:B------:R1:W-:Y:S01]  /*1cd0*/  STL.64 [R1+0x2e0], R214 ;  /* 0x0002e0d601007387 */ /* 0x0003e20000100a00 */
[----:B------:R-:W-:-:S02]  /*1ce0*/  IMAD.MOV.U32 R235, RZ, RZ, R17 ;  /* 0x000000ffffeb7224 */ /* 0x000fc400078e0011 */
[----:B------:R-:W-:Y:S01]  /*1cf0*/  IMAD.MOV.U32 R236, RZ, RZ, R16 ;  /* 0x000000ffffec7224 */ /* 0x000fe200078e0010 */
[----:B------:R2:W-:Y:S01]  /*1d00*/  STL.64 [R1+0x2d8], R212 ;  /* 0x0002d8d401007387 */ /* 0x0005e20000100a00 */
[----:B------:R-:W-:Y:S01]  /*1d10*/  HGMMA.64x128x16.F32.BF16 R88, gdesc[UR12].tnspB, RZ, !UPT, gsb0 ;  /* 0x41e000000c5879f0 */ /* 0x000fe2000c0018ff */
[----:B------:R-:W-:Y:S01]  /*1d20*/  UIADD3 UR12, UR4, 0x600, URZ ;  /* 0x00000600040c7890 */ /* 0x000fe2000fffe03f */
[----:B------:R-:W-:Y:S01]  /*1d30*/  IMAD.MOV.U32 R237, RZ, RZ, R15 ;  /* 0x000000ffffed7224 */ /* 0x000fe200078e000f */
[----:B------:R3:W-:Y:S01]  /*1d40*/  STL.64 [R1+0x2d0], R210 ;  /* 0x0002d0d201007387 */ /* 0x0007e20000100a00 */
[----:B------:R-:W-:Y:S01]  /*1d50*/  UMOV UR13, 0x40000040 ;  /* 0x40000040000d7882 */ /* 0x000fe20000000000 */
[----:B------:R-:W-:Y:S02]  /*1d60*/  IMAD.MOV.U32 R239, RZ, RZ, R13 ;  /* 0x000000ffffef7224 */ /* 0x000fe400078e000d */
[----:B------:R4:W-:Y:S01]  /*1d70*/  STL.64 [R1+0x2c8], R208 ;  /* 0x0002c8d001007387 */ /* 0x0009e20000100a00 */
[----:B-1----:R-:W-:Y:S01]  /*1d80*/  MOV R214, R38 ;  /* 0x0000002600d67202 */ /* 0x002fe20000000f00 */
[----:B------:R-:W-:-:S02]  /*1d90*/  IMAD.MOV.U32 R215, RZ, RZ, R37 ;  /* 0x000000ffffd77224 */ /* 0x000fc400078e0025 */
[----:B------:R1:W-:Y:S01]  /*1da0*/  STL.64 [R1+0x2c0], R206 ;  /* 0x0002c0ce01007387 */ /* 0x0003e20000100a00 */
[----:B--2---:R-:W-:Y:S02]  /*1db0*/  IMAD.MOV.U32 R212, RZ, RZ, R40 ;  /* 0x000000ffffd47224 */ /* 0x004fe400078e0028 */
[----:B------:R-:W-:Y:S01]  /*1dc0*/  IMAD.MOV.U32 R213, RZ, RZ, R39 ;  /* 0x000000ffffd57224 */ /* 0x000fe200078e0027 */
[----:B------:R2:W-:Y:S01]  /*1dd0*/  STL.64 [R1+0x2b8], R204 ;  /* 0x0002b8cc01007387 */ /* 0x0005e20000100a00 */
[----:B---3--:R-:W-:Y:S02]  /*1de0*/  IMAD.MOV.U32 R210, RZ, RZ, R42 ;  /* 0x000000ffffd27224 */ /* 0x008fe400078e002a */
[----:B------:R-:W-:Y:S01]  /*1df0*/  IMAD.MOV.U32 R211, RZ, RZ, R41 ;  /* 0x000000ffffd37224 */ /* 0x000fe200078e0029 */
[----:B------:R3:W-:Y:S01]  /*1e00*/  STL.64 [R1+0x2b0], R202 ;  /* 0x0002b0ca01007387 */ /* 0x0007e20000100a00 */
[----:B----4-:R-:W-:Y:S01]  /*1e10*/  MOV R208, R44 ;  /* 0x0000002c00d07202 */ /* 0x010fe20000000f00 */
[----:B------:R-:W-:-:S02]  /*1e20*/  IMAD.MOV.U32 R209, RZ, RZ, R43 ;  /* 0x000000ffffd17224 */ /* 0x000fc400078e002b */
[----:B------:R4:W-:Y:S01]  /*1e30*/  STL.64 [R1+0x2a8], R200 ;  /* 0x0002a8c801007387 */ /* 0x0009e20000100a00 */
[----:B-1----:R-:W-:Y:S02]  /*1e40*/  IMAD.MOV.U32 R206, RZ, RZ, R46 ;  /* 0x000000ffffce7224 */ /* 0x002fe400078e002e */
[----:B------:R-:W-:Y:S01]  /*1e50*/  IMAD.MOV.U32 R207, RZ, RZ, R45 ;  /* 0x000000ffffcf7224 */ /* 0x000fe200078e002d */
[----:B------:R1:W-:Y:S01]  /*1e60*/  STL.64 [R1+0x2a0], R198 ;  /* 0x0002a0c601007387 */ /* 0x0003e20000100a00 */
[----:B--2---:R-:W-:Y:S02]  /*1e70*/  IMAD.MOV.U32 R204, RZ, RZ, R48 ;  /* 0x000000ffffcc7224 */ /* 0x004fe400078e0030 */
[----:B------:R-:W-:Y:S01]  /*1e80*/  IMAD.MOV.U32 R205, RZ, RZ, R47 ;  /* 0x000000ffffcd7224 */ /* 0x000fe200078e002f */
[----:B------:R2:W-:Y:S01]  /*1e90*/  STL.64 [R1+0x298], R196 ;  /* 0x000298c401007387 */ /* 0x0005e20000100a00 */
[----:B---3--:R-:W-:Y:S01]  /*1ea0*/  MOV R202, R50 ;  /* 0x0000003200ca7202 */ /* 0x008fe20000000f00 */
[----:B------:R-:W-:-:S02]  /*1eb0*/  IMAD.MOV.U32 R203, RZ, RZ, R49 ;  /* 0x000000ffffcb7224 */ /* 0x000fc400078e0031 */
[----:B------:R3:W-:Y:S01]  /*1ec0*/  STL.64 [R1+0x290], R194 ;  /* 0x000290c201007387 */ /* 0x0007e20000100a00 */
[----:B----4-:R-:W-:Y:S02]  /*1ed0*/  IMAD.MOV.U32 R200, RZ, RZ, R52 ;  /* 0x000000ffffc87224 */ /* 0x010fe400078e0034 */
[----:B------:R-:W-:Y:S01]  /*1ee0*/  IMAD.MOV.U32 R201, RZ, RZ, R51 ;  /* 0x000000ffffc97224 */ /* 0x000fe200078e0033 */
[----:B------:R4:W-:Y:S01]  /*1ef0*/  STL.64 [R1+0x288], R192 ;  /* 0x000288c001007387 */ /* 0x0009e20000100a00 */
[----:B-1----:R-:W-:Y:S02]  /*1f00*/  IMAD.MOV.U32 R198, RZ, RZ, R54 ;  /* 0x000000ffffc67224 */ /* 0x002fe400078e0036 */
[----:B------:R-:W-:Y:S01]  /*1f10*/  IMAD.MOV.U32 R199, RZ, RZ, R53 ;  /* 0x000000ffffc77224 */ /* 0x000fe200078e0035 */
[----:B------:R1:W-:Y:S01]  /*1f20*/  STL.64 [R1+0x280], R190 ;  /* 0x000280be01007387 */ /* 0x0003e20000100a00 */
[----:B--2---:R-:W-:Y:S01]  /*1f30*/  MOV R196, R56 ;  /* 0x0000003800c47202 */ /* 0x004fe20000000f00 */
[----:B------:R-:W-:-:S02]  /*1f40*/  IMAD.MOV.U32 R197, RZ, RZ, R55 ;  /* 0x000000ffffc57224 */ /* 0x000fc400078e0037 */
[----:B------:R2:W-:Y:S01]  /*1f50*/  STL.64 [R1+0x278], R188 ;  /* 0x000278bc01007387 */ /* 0x0005e20000100a00 */
[----:B---3--:R-:W-:Y:S02]  /*1f60*/  IMAD.MOV.U32 R194, RZ, RZ, R58 ;  /* 0x000000ffffc27224 */ /* 0x008fe400078e003a */
[----:B------:R-:W-:Y:S02]  /*1f70*/  IMAD.MOV.U32 R195, RZ, RZ, R57 ;  /* 0x000000ffffc37224 */ /* 0x000fe400078e0039 */
[----:B----4-:R-:W-:Y:S02]  /*1f80*/  IMAD.MOV.U32 R192, RZ, RZ, R60 ;  /* 0x000000ffffc07224 */ /* 0x010fe400078e003c */
[----:B------:R-:W-:Y:S01]  /*1f90*/  IMAD.MOV.U32 R193, RZ, RZ, R59 ;  /* 0x000000ffffc17224 */ /* 0x000fe200078e003b */
[----:B-1----:R-:W-:Y:S01]  /*1fa0*/  MOV R190, R62 ;  /* 0x0000003e00be7202 */ /* 0x002fe20000000f00 */
[----:B------:R-:W-:Y:S02]  /*1fb0*/  IMAD.MOV.U32 R191, RZ, RZ, R61 ;  /* 0x000000ffffbf7224 */ /* 0x000fe400078e003d */
[----:B------:R-:W-:-:S02]  /*1fc0*/  IMAD.MOV.U32 R240, RZ, RZ, R12 ;  /* 0x000000fffff07224 */ /* 0x000fc400078e000c */
[----:B--2---:R-:W-:Y:S02]  /*1fd0*/  IMAD.MOV.U32 R188, RZ, RZ, R64 ;  /* 0x000000ffffbc7224 */ /* 0x004fe400078e0040 */
        /* <DEDUP_REMOVED lines=11> */
[----:B------:R-:W-:-:S06]  /*2090*/  WARPGROUP.ARRIVE ;  /* 0x00000000000079c5 */ /* 0x000fcc0000000000 */
[----:B------:R-:W-:Y:S01]  /*20a0*/  HGMMA.64x128x16.F32.BF16 R24, gdesc[UR12].tnspB, RZ, !UPT, gsb0 ;  /* 0x41e000000c1879f0 */ /* 0x000fe2000c0018ff */
[----:B------:R-:W-:Y:S02]  /*20b0*/  UIADD3 UR12, UR4, 0x2, URZ ;  /* 0x00000002040c7890 */ /* 0x000fe4000fffe03f */
[----:B------:R-:W-:Y:S01]  /*20c0*/  UIADD3 UR14, UR8, 0x80, URZ ;  /* 0x00000080080e7890 */ /* 0x000fe2000fffe03f */
[----:B------:R-:W-:Y:S01]  /*20d0*/  UMOV UR13, 0x40000040 ;  /* 0x40000040000d7882 */ /* 0x000fe20000000000 */
[----:B------:R-:W-:Y:S01]  /*20e0*/  UMOV UR15, 0x40000040 ;  /* 0x40000040000f7882 */ /* 0x000fe20000000000 */
[----:B------:R-:W-:Y:S02]  /*20f0*/  WARPGROUP.DEPBAR.LE gsb0, 0x0 ;  /* 0x00008000000079c5 */ /* 0x000fe40000010000 */
[----:B------:R-:W-:-:S06]  /*2100*/  WARPGROUP.ARRIVE ;  /* 0x00000000000079c5 */ /* 0x000fcc0000000000 */
[----:B------:R-:W-:Y:S03]  /*2110*/  HGMMA.64x128x16.F32.BF16 R188, gdesc[UR12].tnspB, R188, gsb0 ;  /* 0x41e000000cbc79f0 */ /* 0x000fe600080018bc */
[----:B------:R-:W-:Y:S02]  /*2120*/  WARPGROUP.DEPBAR.LE gsb0, 0x0 ;  /* 0x00008000000079c5 */ /* 0x000fe40000010000 */
[----:B------:R-:W-:Y:S04]  /*2130*/  STL.64 [R1], R188 ;  /* 0x000000bc01007387 */ /* 0x000fe80000100a00 */
[----:B------:R-:W-:Y:S04]  /*2140*/  STL.64 [R1+0x8], R190 ;  /* 0x000008be01007387 */ /* 0x000fe80000100a00 */
        /* <DEDUP_REMOVED lines=11> */
[----:B------:R1:W-:Y:S04]  /*2200*/  STL.64 [R1+0x68], R214 ;  /* 0x000068d601007387 */ /* 0x0003e80000100a00 */
        /* <DEDUP_REMOVED lines=18> */
[----:B-1----:R-:W2:Y:S04]  /*2330*/  LDL.LU.64 R214, [R1+0x2e0] ;  /* 0x0002e00001d67983 */ /* 0x002ea80000300a00 */
[----:B------:R-:W2:Y:S04]  /*2340*/  LDL.LU.64 R212, [R1+0x2d8] ;  /* 0x0002d80001d47983 */ /* 0x000ea80000300a00 */
        /* <DEDUP_REMOVED lines=11> */
[----:B------:R-:W2:Y:S01]  /*2400*/  LDL.LU.64 R188, [R1+0x278] ;  /* 0x0002780001bc7983 */ /* 0x000ea20000300a00 */
[----:B------:R-:W-:Y:S01]  /*2410*/  UIADD3 UR12, UR4, 0x202, URZ ;  /* 0x00000202040c7890 */ /* 0x000fe2000fffe03f */
[----:B------:R-:W-:Y:S01]  /*2420*/  UMOV UR13, 0x40000040 ;  /* 0x40000040000d7882 */ /* 0x000fe20000000000 */
[----:B--2---:R-:W-:-:S07]  /*2430*/  WARPGROUP.ARRIVE ;  /* 0x00000000000079c5 */ /* 0x004fce0000000000 */
[----:B------:R-:W-:Y:S01]  /*2440*/  HGMMA.64x128x16.F32.BF16 R152, gdesc[UR12].tnspB, R152, gsb0 ;  /* 0x41e000000c9879f0 */ /* 0x000fe20008001898 */
[----:B------:R-:W-:Y:S02]  /*2450*/  UIADD3 UR12, UR4, 0x402, URZ ;  /* 0x00000402040c7890 */ /* 0x000fe4000fffe03f */
[----:B------:R-:W-:Y:S02]  /*2460*/  WARPGROUP.DEPBAR.LE gsb0, 0x0 ;  /* 0x00008000000079c5 */ /* 0x000fe40000010000 */
        /* <DEDUP_REMOVED lines=32> */
[----:B-1----:R-:W2:Y:S04]  /*2670*/  LDL.LU.64 R152, [R1] ;  /* 0x0000000001987983 */ /* 0x002ea80000300a00 */
        /* <DEDUP_REMOVED lines=31> */
[----:B------:R-:W-:Y:S01]  /*2870*/  WARPGROUP.ARRIVE ;  /* 0x00000000000079c5 */ /* 0x000fe20000000000 */
[----:B------:R-:W-:-:S05]  /*2880*/  UMOV UR13, 0x40000040 ;  /* 0x40000040000d7882 */ /* 0x000fca0000000000 */
[----:B------:R-:W-:Y:S01]  /*2890*/  HGMMA.64x128x16.F32.BF16 R88, gdesc[UR12].tnspB, R88, gsb0 ;  /* 0x41e000000c5879f0 */ /* 0x000fe20008001858 */
[----:B------:R-:W-:Y:S01]  /*28a0*/  UIADD3 UR12, UR4, 0x602, URZ ;  /* 0x00000602040c7890 */ /* 0x000fe2000fffe03f */
[----:B------:R-:W-:Y:S01]  /*28b0*/  UMOV UR13, 0x40000040 ;  /* 0x40000040000d7882 */ /* 0x000fe20000000000 */
[----:B------:R-:W-:Y:S02]  /*28c0*/  WARPGROUP.DEPBAR.LE gsb0, 0x0 ;  /* 0x00008000000079c5 */ /* 0x000fe40000010000 */
[----:B------:R-:W-:-:S07]  /*28d0*/  WARPGROUP.ARRIVE ;  /* 0x00000000000079c5 */ /* 0x000fce0000000000 */
[----:B------:R-:W-:Y:S01]  /*28e0*/  HGMMA.64x128x16.F32.BF16 R24, gdesc[UR12].tnspB, R24, gsb0 ;  /* 0x41e000000c1879f0 */ /* 0x000fe20008001818 */
[----:B------:R-:W-:Y:S02]  /*28f0*/  UIADD3 UR12, UR4, 0x4, URZ ;  /* 0x00000004040c7890 */ /* 0x000fe4000fffe03f */
[----:B------:R-:W-:Y:S01]  /*2900*/  UIADD3 UR14, UR8, 0x100, URZ ;  /* 0x00000100080e7890 */ /* 0x000fe2000fffe03f */
[----:B------:R-:W-:Y:S01]  /*2910*/  UMOV UR13, 0x40000040 ;  /* 0x40000040000d7882 */ /* 0x000fe20000000000 */
[----:B------:R-:W-:Y:S01]  /*2920*/  UMOV UR15, 0x40000040 ;  /* 0x40000040000f7882 */ /* 0x000fe20000000000 */
[----:B------:R-:W-:Y:S02]  /*2930*/  WARPGROUP.DEPBAR.LE gsb0, 0x0 ;  /* 0x00008000000079c5 */ /* 0x000fe40000010000 */
[----:B--2---:R-:W-:-:S06]  /*2940*/  WARPGROUP.ARRIVE ;  /* 0x00000000000079c5 */ /* 0x004fcc0000000000 */
[----:B------:R-:W-:Y:S03]  /*2950*/  HGMMA.64x128x16.F32.BF16 R152, gdesc[UR12].tnspB, R152, gsb0 ;  /* 0x41e000000c9879f0 */ /* 0x000fe60008001898 */
[----:B------:R-:W-:Y:S02]  /*2960*/  WARPGROUP.DEPBAR.LE gsb0, 0x0 ;  /* 0x00008000000079c5 */ /* 0x000fe40000010000 */
[----:B------:R-:W-:Y:S01]  /*2970*/  STL.64 [R1], R152 ;  /* 0x0000009801007387 */ /* 0x000fe20000100a00 */
[----:B------:R-:W-:Y:S01]  /*2980*/  MOV R2, R214 ;  /* 0x000000d600027202 */ /* 0x000fe20000000f00 */
[----:B------:R-:W-:Y:S01]  /*2990*/  IMAD.MOV.U32 R0, RZ, RZ, R215 ;  /* 0x000000ffff007224 */ /* 0x000fe200078e00d7 */
[----:B------:R-:W-:Y:S01]  /*29a0*/  MOV R10, R208 ;  /* 0x000000d0000a7202 */ /* 0x000fe20000000f00 */
[----:B------:R1:W-:Y:S01]  /*29b0*/  STL.64 [R1+0x8], R154 ;  /* 0x0000089a01007387 */ /* 0x0003e20000100a00 */
[----:B------:R-:W-:Y:S01]  /*29c0*/  IMAD.MOV.U32 R6, RZ, RZ, R212 ;  /* 0x000000ffff067224 */ /* 0x000fe200078e00d4 */
[----:B------:R-:W-:Y:S01]  /*29d0*/  MOV R16, R202 ;  /* 0x000000ca00107202 */ /* 0x000fe20000000f00 */
[----:B------:R-:W-:Y:S01]  /*29e0*/  IMAD.MOV.U32 R3, RZ, RZ, R213 ;  /* 0x000000ffff037224 */ /* 0x000fe200078e00d5 */
[----:B------:R-:W2:Y:S01]  /*29f0*/  LDL.LU.64 R214, [R1+0x270] ;  /* 0x0002700001d67983 */ /* 0x000ea20000300a00 */
        /* <DEDUP_REMOVED lines=28> */
[----:B------:R-:W-:-:S02]  /*2bc0*/  IMAD.MOV.U32 R23, RZ, RZ, R195 ;  /* 0x000000ffff177224 */ /* 0x000fc400078e00c3 */
[----:B------:R-:W-:Y:S01]  /*2bd0*/  IMAD.MOV.U32 R228, RZ, RZ, R192 ;  /* 0x000000ffffe47224 */ /* 0x000fe200078e00c0 */
[----:B------:R-:W2:Y:S01]  /*2be0*/  LDL.LU.64 R198, [R1+0x230] ;  /* 0x0002300001c67983 */ /* 0x000ea20000300a00 */
[----:B------:R-:W-:Y:S02]  /*2bf0*/  IMAD.MOV.U32 R229, RZ, RZ, R193 ;  /* 0x000000ffffe57224 */ /* 0x000fe400078e00c1 */
[----:B------:R-:W-:Y:S01]  /*2c00*/  IMAD.MOV.U32 R227, RZ, RZ, R191 ;  /* 0x000000ffffe37224 */ /* 0x000fe200078e00bf */
[----:B------:R-:W2:Y:S01]  /*2c10*/  LDL.LU.64 R196, [R1+0x228] ;  /* 0x0002280001c47983 */ /* 0x000ea20000300a00 */
[----:B------:R-:W-:Y:S02]  /*2c20*/  IMAD.MOV.U32 R224, RZ, RZ, R188 ;  /* 0x000000ffffe07224 */ /* 0x000fe400078e00bc */
        /* <DEDUP_REMOVED lines=41> */
[----:B------:R-:W-:-:S03]  /*2ec0*/  IMAD.MOV.U32 R4, RZ, RZ, R157 ;  /* 0x000000ffff047224 */ /* 0x000fc600078e009d */
[----:B------:R-:W2:Y:S04]  /*2ed0*/  LDL.LU.64 R166, [R1+0x1b0] ;  /* 0x0001b00001a67983 */ /* 0x000ea80000300a00 */
[----:B------:R-:W2:Y:S04]  /*2ee0*/  LDL.LU.64 R164, [R1+0x1a8] ;  /* 0x0001a80001a47983 */ /* 0x000ea80000300a00 */
[----:B------:R-:W2:Y:S04]  /*2ef0*/  LDL.LU.64 R162, [R1+0x1a0] ;  /* 0x0001a00001a27983 */ /* 0x000ea80000300a00 */
[----:B------:R-:W2:Y:S04]  /*2f00*/  LDL.LU.64 R160, [R1+0x198] ;  /* 0x0001980001a07983 */ /* 0x000ea80000300a00 */
[----:B------:R-:W2:Y:S04]  /*2f10*/  LDL.LU.64 R158, [R1+0x190] ;  /* 0x00019000019e7983 */ /* 0x000ea80000300a00 */
[----:B------:R-:W2:Y:S04]  /*2f20*/  LDL.LU.64 R156, [R1+0x188] ;  /* 0x00018800019c7983 */ /* 0x000ea80000300a00 */
[----:B-1----:R-:W2:Y:S04]  /*2f30*/  LDL.LU.64 R154, [R1+0x180] ;  /* 0x00018000019a7983 */ /* 0x002ea80000300a00 */
[----:B------:R-:W2:Y:S01]  /*2f40*/  LDL.LU.64 R152, [R1+0x178] ;  /* 0x0001780001987983 */ /* 0x000ea20000300a00 */
[----:B------:R-:W-:Y:S01]  /*2f50*/  UIADD3 UR12, UR4, 0x204, URZ ;  /* 0x00000204040c7890 */ /* 0x000fe2000fffe03f */
[----:B------:R-:W-:Y:S01]  /*2f60*/  UMOV UR13, 0x40000040 ;  /* 0x40000040000d7882 */ /* 0x000fe20000000000 */
[----:B--2---:R-:W-:-:S07]  /*2f70*/  WARPGROUP.ARRIVE ;  /* 0x00000000000079c5 */ /* 0x004fce0000000000 */
[----:B------:R-:W-:Y:S01]  /*2f80*/  HGMMA.64x128x16.F32.BF16 R152, gdesc[UR12].tnspB, R152, gsb0 ;  /* 0x41e000000c9879f0 */ /* 0x000fe20008001898 */
[----:B------:R-:W-:Y:S01]  /*2f90*/  UIADD3 UR12, UR4, 0x404, URZ ;  /* 0x00000404040c7890 */ /* 0x000fe2000fffe03f */
[----:B------:R-:W-:Y:S01]  /*2fa0*/  UMOV UR13, 0x40000040 ;  /* 0x40000040000d7882 */ /* 0x000fe20000000000 */
        /* <DEDUP_REMOVED lines=15> */
[----:B-1----:R-:W2:Y:S04]  /*30a0*/  LDL.LU R188, [R1] ;  /* 0x0000000001bc7983 */ /* 0x002ea80000300800 */
[----:B------:R-:W2:Y:S04]  /*30b0*/  LDL.LU R189, [R1+0x4] ;  /* 0x0000040001bd7983 */ /* 0x000ea80000300800 */
[----:B------:R-:W2:Y:S04]  /*30c0*/  LDL.LU R190, [R1+0x8] ;  /* 0x0000080001be7983 */ /* 0x000ea80000300800 */
[----:B------:R-:W2:Y:S01]  /*30d0*/  LDL.LU R191, [R1+0xc] ;  /* 0x00000c0001bf7983 */ /* 0x000ea20000300800 */
[----:B------:R-:W-:-:S06]  /*30e0*/  WARPGROUP.ARRIVE ;  /* 0x00000000000079c5 */ /* 0x000fcc0000000000 */
[----:B------:R-:W-:Y:S01]  /*30f0*/  HGMMA.64x128x16.F32.BF16 R88, gdesc[UR12].tnspB, R88, gsb0 ;  /* 0x41e000000c5879f0 */ /* 0x000fe20008001858 */
[----:B------:R-:W-:Y:S01]  /*3100*/  UIADD3 UR12, UR4, 0x604, URZ ;  /* 0x00000604040c7890 */ /* 0x000fe2000fffe03f */
        /* <DEDUP_REMOVED lines=17> */
[----:B------:R-:W-:Y:S01]  /*3220*/  IMAD.MOV.U32 R207, RZ, RZ, R239 ;  /* 0x000000ffffcf7224 */ /* 0x000fe200078e00ef */
[----:B------:R-:W-:Y:S02]  /*3230*/  WARPGROUP.DEPBAR.LE gsb0, 0x0 ;  /* 0x00008000000079c5 */ /* 0x000fe40000010000 */
[----:B------:R-:W-:-:S06]  /*3240*/  WARPGROUP.ARRIVE ;  /* 0x00000000000079c5 */ /* 0x000fcc0000000000 */
[----:B------:R-:W-:Y:S01]  /*3250*/  HGMMA.64x128x16.F32.BF16 R24, gdesc[UR12].tnspB, R24, gsb0 ;  /* 0x41e000000c1879f0 */ /* 0x000fe20008001818 */
        /* <DEDUP_REMOVED lines=22> */
[----:B------:R-:W-:Y:S01]  /*33c0*/  IMAD.MOV.U32 R251, RZ, RZ, R0 ;  /* 0x000000fffffb7224 */ /* 0x000fe200078e0000 */
[----:B------:R-:W-:Y:S01]  /*33d0*/  UIADD3 UR12, UR4, 0x6, URZ ;  /* 0x00000006040c7890 */ /* 0x000fe2000fffe03f */
[----:B------:R-:W-:Y:S01]  /*33e0*/  IMAD.MOV.U32 R231, RZ, RZ, R23 ;  /* 0x000000ffffe77224 */ /* 0x000fe200078e0017 */
[----:B------:R-:W-:Y:S01]  /*33f0*/  UIADD3 UR14, UR8, 0x180, URZ ;  /* 0x00000180080e7890 */ /* 0x000fe2000fffe03f */
[----:B------:R-:W-:Y:S01]  /*3400*/  IMAD.MOV.U32 R233, RZ, RZ, R21 ;  /* 0x000000ffffe97224 */ /* 0x000fe200078e0015 */
[----:B------:R-:W-:Y:S01]  /*3410*/  UMOV UR13, 0x40000040 ;  /* 0x40000040000d7882 */ /* 0x000fe20000000000 */
[----:B------:R-:W-:Y:S01]  /*3420*/  IMAD.MOV.U32 R234, RZ, RZ, R20 ;  /* 0x000000ffffea7224 */ /* 0x000fe200078e0014 */
[----:B------:R-:W-:Y:S01]  /*3430*/  UMOV UR15, 0x40000040 ;  /* 0x40000040000f7882 */ /* 0x000fe20000000000 */
[----:B------:R-:W-:Y:S01]  /*3440*/  IMAD.MOV.U32 R236, RZ, RZ, R18 ;  /* 0x000000ffffec7224 */ /* 0x000fe200078e0012 */
[----:B------:R1:W5:Y:S01]  /*3450*/  LDL.LU R5, [R1+0x174] ;  /* 0x0001740001057983 */ /* 0x0003620000300800 */
[----:B------:R-:W-:-:S03]  /*3460*/  IMAD.MOV.U32 R237, RZ, RZ, R17 ;  /* 0x000000ffffed7224 */ /* 0x000fc600078e0011 */
[----:B------:R1:W5:Y:S01]  /*3470*/  LDL.LU R4, [R1+0x170] ;  /* 0x0001700001047983 */ /* 0x0003620000300800 */
[----:B------:R-:W-:Y:S02]  /*3480*/  WARPGROUP.DEPBAR.LE gsb0, 0x0 ;  /* 0x00008000000079c5 */ /* 0x000fe40000010000 */
[----:B--2---:R-:W-:-:S06]  /*3490*/  WARPGROUP.ARRIVE ;  /* 0x00000000000079c5 */ /* 0x004fcc0000000000 */
        /* <DEDUP_REMOVED lines=34> */
[----:B--2---:R-:W2:Y:S04]  /*36c0*/  LDL.LU.64 R214, [R1+0x168] ;  /* 0x0001680001d67983 */ /* 0x004ea80000300a00 */
        /* <DEDUP_REMOVED lines=20> */
[----:B------:R-:W-:-:S07]  /*3810*/  WARPGROUP.ARRIVE ;  /* 0x00000000000079c5 */ /* 0x000fce0000000000 */
[----:B------:R-:W-:Y:S01]  /*3820*/  HGMMA.64x128x16.F32.BF16 R88, gdesc[UR12].tnspB, R88, gsb0 ;  /* 0x41e000000c5879f0 */ /* 0x000fe20008001858 */
[----:B------:R-:W-:Y:S01]  /*3830*/  UIADD3 UR12, UR4, 0x606, URZ ;  /* 0x00000606040c7890 */ /* 0x000fe2000fffe03f */
[----:B------:R-:W-:Y:S02]  /*3840*/  UMOV UR13, 0x40000040 ;  /* 0x40000040000d7882 */ /* 0x000fe40000000000 */
[----:B------:R-:W-:Y:S01]  /*3850*/  UMOV UR4, 0x1 ;  /* 0x0000000100047882 */ /* 0x000fe20000000000 */
[----:B------:R-:W-:Y:S02]  /*3860*/  WARPGROUP.DEPBAR.LE gsb0, 0x0 ;  /* 0x00008000000079c5 */ /* 0x000fe40000010000 */
[----:B------:R-:W-:-:S06]  /*3870*/  WARPGROUP.ARRIVE ;  /* 0x00000000000079c5 */ /* 0x000fcc0000000000 */
[----:B-1----:R-:W-:Y:S03]  /*3880*/  HGMMA.64x128x16.F32.BF16 R24, gdesc[UR12].tnspB, R24, gsb0 ;  /* 0x41e000000c1879f0 */ /* 0x002fe60008001818 */
[----:B------:R-:W-:Y:S02]  /*3890*/  WARPGROUP.DEPBAR.LE gsb0, 0x0 ;  /* 0x00008000000079c5 */ /* 0x000fe40000010000 */
.L_x_14:
[----:B------:R-:W-:-:S04]  /*38a0*/  UISETP.LT.AND UP0, UPT, UR5, 0x1, UPT ;  /* 0x000000010500788c */ /* 0x000fc8000bf01270 */
[----:B------:R-:W-:-:S04]  /*38b0*/  USEL UR7, UR5, 0x1, UP0 ;  /* 0x0000000105077887 */ /* 0x000fc80008000000 */
[----:B------:R-:W-:-:S04]  /*38c0*/  UIADD3 UR7, UR5, -UR7, URZ ;  /* 0x8000000705077290 */ /* 0x000fc8000fffe03f */
[----:B------:R-:W-:-:S06]  /*38d0*/  UISETP.GE.AND UP0, UPT, UR7, 0x1, UPT ;  /* 0x000000010700788c */ /* 0x000fcc000bf06270 */
[----:B------:R-:W-:-:S13]  /*38e0*/  PLOP3.LUT P1, PT, PT, PT, UP0, 0x80, 0x0 ;  /* 0x000000000000781c */ /* 0x000fda0003f2f008 */
[----:B------:R-:W-:Y:S05]  /*38f0*/  @!P1 BRA `(.L_x_17) ;  /* 0x0000002800b09947 */ /* 0x000fea0003800000 */
[----:B------:R-:W-:Y:S01]  /*3900*/  IMAD.MOV.U32 R3, RZ, RZ, RZ ;  /* 0x000000ffff037224 */ /* 0x000fe200078e00ff */
[----:B------:R-:W-:Y:S02]  /*3910*/  ULOP3.LUT UR23, UR6, 0x1, URZ, 0xfc, !UPT ;  /* 0x0000000106177892 */ /* 0x000fe4000f8efc3f */
[----:B------:R-:W-:Y:S01]  /*3920*/  UISETP.NE.U32.AND UP0, UPT, UR4, URZ, UPT ;  /* 0x0000003f0400728c */ /* 0x000fe2000bf05070 */
[----:B------:R-:W-:Y:S01]  /*3930*/  UMOV UR8, UR7 ;  /* 0x0000000700087c82 */ /* 0x000fe20008000000 */
[----:B------:R-:W-:-:S09]  /*3940*/  UMOV UR5, URZ ;  /* 0x0000003f00057c82 */ /* 0x000fd20008000000 */
.L_x_22:
[----:B------:R-:W-:-:S06]  /*3950*/  UISETP.NE.AND UP1, UPT, UR23, 0x3, UPT ;  /* 0x000000031700788c */ /* 0x000fcc000bf25270 */
[----:B------:R-:W-:-:S13]  /*3960*/  PLOP3.LUT P2, PT, PT, PT, UP1, 0x80, 0x0 ;  /* 0x000000000000781c */ /* 0x000fda0003f4f018 */
[----:B------:R-:W-:Y:S05]  /*3970*/  @!P2 BRA `(.L_x_18) ;  /* 0x000000000004a947 */ /* 0x000fea0003800000 */
[----:B------:R-:W-:Y:S01]  /*3980*/  BPT.TRAP 0x1 ;  /* 0x000000040000795c */ /* 0x000fe20000300000 */
.L_x_18:
[----:B------:R-:W1:Y:S01]  /*3990*/  S2UR UR10, SR_CgaCtaId ;  /* 0x00000000000a79c3 */ /* 0x000e620000008800 */
[----:B------:R-:W-:Y:S01]  /*39a0*/  UMOV UR9, 0x400 ;  /* 0x0000040000097882 */ /* 0x000fe20000000000 */
[----:B------:R-:W-:Y:S01]  /*39b0*/  SHF.L.U32 R2, R3, 0x1f, RZ ;  /* 0x0000001f03027819 */ /* 0x000fe200000006ff */
[----:B-1----:R-:W-:-:S04]  /*39c0*/  ULEA UR9, UR10, UR9, 0x18 ;  /* 0x000000090a097291 */ /* 0x002fc8000f8ec03f */
[----:B------:R-:W-:-:S12]  /*39d0*/  ULEA UR10, UR4, UR9, 0x3 ;  /* 0x00000009040a7291 */ /* 0x000fd8000f8e183f */
.L_x_19:
[----:B-1----:R-:W-:-:S04]  /*39e0*/  MOV R0, UR10 ;  /* 0x0000000a00007c02 */ /* 0x002fc80008000f00 */
[----:B------:R1:W2:Y:S03]  /*39f0*/  SYNCS.PHASECHK.TRANS64.TRYWAIT P1, [R0+URZ+0x30000], R2 ;  /* 0x03000002000075a7 */ /* 0x0002a6000802017f */
[----:B--2---:R-:W-:Y:S05]  /*3a00*/  @!P1 NANOSLEEP.SYNCS 0x989680 ;  /* 0x009896800000995d */ /* 0x004fea0003900000 */
[----:B------:R-:W2:Y:S02]  /*3a10*/  @!P1 SYNCS.PHASECHK.TRANS64 P1, [R0+URZ+0x30000], R2 ;  /* 0x03000002000095a7 */ /* 0x000ea4000802007f */
[----:B--2---:R-:W-:Y:S05]  /*3a20*/  @!P1 BRA `(.L_x_19) ;  /* 0xfffffffc00ec9947 */ /* 0x004fea000383ffff */
        /* <DEDUP_REMOVED lines=32> */
[----:B--2---:R-:W2:Y:S04]  /*3c30*/  LDL.LU.64 R24, [R1] ;  /* 0x0000000001187983 */ /* 0x004ea80000300a00 */
        /* <DEDUP_REMOVED lines=31> */
[----:B------:R-:W-:-:S02]  /*3e30*/  UIADD3 UR12, UR9, 0x20000, URZ ;  /* 0x00020000090c7890 */ /* 0x000fc4000fffe03f */
[----:B------:R-:W-:Y:S01]  /*3e40*/  USHF.R.U32.HI UR10, URZ, 0x4, UR9 ;  /* 0x000000043f0a7899 */ /* 0x000fe20008011609 */
[----:B-----5:R-:W-:Y:S01]  /*3e50*/  STL [R1+0x178], R5 ;  /* 0x0001780501007387 */ /* 0x020fe20000100800 */
[----:B------:R-:W-:Y:S02]  /*3e60*/  USHF.R.U32.HI UR12, URZ, 0x4, UR12 ;  /* 0x000000043f0c7899 */ /* 0x000fe4000801160c */
[----:B------:R-:W-:Y:S01]  /*3e70*/  ULOP3.LUT UR10, UR10, 0x3fff, URZ, 0xc0, !UPT ;  /* 0x00003fff0a0a7892 */ /* 0x000fe2000f8ec03f */
[----:B------:R3:W-:Y:S01]  /*3e80*/  STL [R1+0x174], R4 ;  /* 0x0001740401007387 */ /* 0x0007e20000100800 */
[----:B------:R-:W-:Y:S02]  /*3e90*/  ULOP3.LUT UR12, UR12, 0x3fff, URZ, 0xc0, !UPT ;  /* 0x00003fff0c0c7892 */ /* 0x000fe4000f8ec03f */
[----:B------:R-:W-:Y:S01]  /*3ea0*/  ULOP3.LUT UR10, UR10, 0x10000, URZ, 0xfc, !UPT ;  /* 0x000100000a0a7892 */ /* 0x000fe2000f8efc3f */
[----:B------:R4:W-:Y:S01]  /*3eb0*/  STL [R1+0x170], R3 ;  /* 0x0001700301007387 */ /* 0x0009e20000100800 */
[----:B------:R-:W-:-:S02]  /*3ec0*/  ULOP3.LUT UR12, UR12, 0x2000000, URZ, 0xfc, !UPT ;  /* 0x020000000c0c7892 */ /* 0x000fc4000f8efc3f */
[----:B------:R-:W-:Y:S02]  /*3ed0*/  ULEA UR10, UR4, UR10, 0xb ;  /* 0x0000000a040a7291 */ /* 0x000fe4000f8e583f */
[----:B------:R-:W-:Y:S01]  /*3ee0*/  ULEA UR12, UR4, UR12, 0xa ;  /* 0x0000000c040c7291 */ /* 0x000fe2000f8e503f */
[----:B------:R-:W-:Y:S01]  /*3ef0*/  UMOV UR17, 0x40000040 ;  /* 0x4000004000117882 */ /* 0x000fe20000000000 */
[----:B------:R-:W-:-:S03]  /*3f00*/  UMOV UR19, 0x40000040 ;  /* 0x4000004000137882 */ /* 0x000fc60000000000 */
[----:B------:R-:W-:Y:S02]  /*3f10*/  UMOV UR16, UR10 ;  /* 0x0000000a00107c82 */ /* 0x000fe40008000000 */
[----:B------:R-:W-:Y:S01]  /*3f20*/  UMOV UR18, UR12 ;  /* 0x0000000c00127c82 */ /* 0x000fe20008000000 */
[----:B--2---:R-:W-:-:S06]  /*3f30*/  WARPGROUP.ARRIVE ;  /* 0x00000000000079c5 */ /* 0x004fcc0000000000 */
[----:B------:R-:W-:Y:S01]  /*3f40*/  HGMMA.64x128x16.F32.BF16 R24, gdesc[UR16].tnspB, R24, UP0, gsb0 ;  /* 0x41e00000101879f0 */ /* 0x000fe2000b801818 */
[----:B------:R-:W-:Y:S01]  /*3f50*/  UIADD3 UR16, UR10, 0x200, URZ ;  /* 0x000002000a107890 */ /* 0x000fe2000fffe03f */
[----:B------:R-:W-:Y:S01]  /*3f60*/  UMOV UR17, 0x40000040 ;  /* 0x4000004000117882 */ /* 0x000fe20000000000 */
[----:B------:R-:W-:Y:S02]  /*3f70*/  WARPGROUP.DEPBAR.LE gsb0, 0x0 ;  /* 0x00008000000079c5 */ /* 0x000fe40000010000 */
[----:B------:R-:W-:Y:S01]  /*3f80*/  STL.64 [R1], R24 ;  /* 0x0000001801007387 */ /* 0x000fe20000100a00 */
[----:B-1----:R-:W-:Y:S01]  /*3f90*/  IMAD.MOV.U32 R2, RZ, RZ, R86 ;  /* 0x000000ffff027224 */ /* 0x002fe200078e0056 */
[----:B------:R-:W-:Y:S01]  /*3fa0*/  MOV R0, R87 ;  /* 0x0000005700007202 */ /* 0x000fe20000000f00 */
[----:B---3--:R-:W-:Y:S01]  /*3fb0*/  IMAD.MOV.U32 R4, RZ, RZ, R84 ;  /* 0x000000ffff047224 */ /* 0x008fe200078e0054 */
[----:B------:R1:W-:Y:S01]  /*3fc0*/  STL.64 [R1+0x8], R26 ;  /* 0x0000081a01007387 */ /* 0x0003e20000100a00 */
[----:B----4-:R-:W-:Y:S01]  /*3fd0*/  IMAD.MOV.U32 R3, RZ, RZ, R85 ;  /* 0x000000ffff037224 */ /* 0x010fe200078e0055 */
        /* <DEDUP_REMOVED lines=20> */
[----:B------:R-:W-:Y:S01]  /*4120*/  WARPGROUP.ARRIVE ;  /* 0x00000000000079c5 */ /* 0x000fe20000000000 */
        /* <DEDUP_REMOVED lines=11> */
[----:B------:R-:W-:Y:S01]  /*41e0*/  HGMMA.64x128x16.F32.BF16 R152, gdesc[UR16].tnspB, R152, UP0, gsb0 ;  /* 0x41e00000109879f0 */ /* 0x000fe2000b801898 */
        /* <DEDUP_REMOVED lines=48> */
[----:B------:R-:W2:Y:S04]  /*44f0*/  LDL.LU.64 R40, [R1+0x330] ;  /* 0x0003300001287983 */ /* 0x000ea80000300a00 */
        /* <DEDUP_REMOVED lines=8> */
[----:B------:R-:W-:-:S03]  /*4580*/  WARPGROUP.DEPBAR.LE gsb0, 0x0 ;  /* 0x00008000000079c5 */ /* 0x000fc60000010000 */
        /* <DEDUP_REMOVED lines=14> */
[----:B-1----:R-:W3:Y:S04]  /*4670*/  LDL.LU R188, [R1] ;  /* 0x0000000001bc7983 */ /* 0x002ee80000300800 */
[----:B------:R-:W3:Y:S04]  /*4680*/  LDL.LU R189, [R1+0x4] ;  /* 0x0000040001bd7983 */ /* 0x000ee80000300800 */
[----:B------:R-:W3:Y:S04]  /*4690*/  LDL.LU R190, [R1+0x8] ;  /* 0x0000080001be7983 */ /* 0x000ee80000300800 */
[----:B------:R-:W3:Y:S01]  /*46a0*/  LDL.LU R191, [R1+0xc] ;  /* 0x00000c0001bf7983 */ /* 0x000ee20000300800 */
[----:B------:R-:W-:Y:S01]  /*46b0*/  UIADD3 UR16, UR10, 0x400, URZ ;  /* 0x000004000a107890 */ /* 0x000fe2000fffe03f */
[----:B------:R-:W-:Y:S01]  /*46c0*/  WARPGROUP.ARRIVE ;  /* 0x00000000000079c5 */ /* 0x000fe20000000000 */
[----:B------:R-:W-:-:S07]  /*46d0*/  UMOV UR17, 0x40000040 ;  /* 0x4000004000117882 */ /* 0x000fce0000000000 */
[----:B------:R-:W-:Y:S01]  /*46e0*/  HGMMA.64x128x16.F32.BF16 R88, gdesc[UR16].tnspB, R88, UP0, gsb0 ;  /* 0x41e00000105879f0 */ /* 0x000fe2000b801858 */
        /* <DEDUP_REMOVED lines=15> */
[----:B------:R-:W-:Y:S02]  /*47e0*/  IMAD.MOV.U32 R202, RZ, RZ, R242 ;  /* 0x000000ffffca7224 */ /* 0x000fe400078e00f2 */
[----:B------:R-:W-:Y:S01]  /*47f0*/  IMAD.MOV.U32 R204, RZ, RZ, R240 ;  /* 0x000000ffffcc7224 */ /* 0x000fe200078e00f0 */
[----:B------:R-:W-:Y:S01]  /*4800*/  MOV R240, R12 ;  /* 0x0000000c00f07202 */ /* 0x000fe20000000f00 */
[----:B------:R-:W-:Y:S01]  /*4810*/  IMAD.MOV.U32 R205, RZ, RZ, R239 ;  /* 0x000000ffffcd7224 */ /* 0x000fe200078e00ef */
[----:B------:R-:W-:Y:S02]  /*4820*/  WARPGROUP.DEPBAR.LE gsb0, 0x0 ;  /* 0x00008000000079c5 */ /* 0x000fe40000010000 */
[----:B--2---:R-:W-:-:S06]  /*4830*/  WARPGROUP.ARRIVE ;  /* 0x00000000000079c5 */ /* 0x004fcc0000000000 */
[----:B------:R-:W-:Y:S01]  /*4840*/  HGMMA.64x128x16.F32.BF16 R24, gdesc[UR16].tnspB, R24, UP0, gsb0 ;  /* 0x41e00000101879f0 */ /* 0x000fe2000b801818 */
[----:B------:R-:W-:Y:S02]  /*4850*/  IMAD.MOV.U32 R206, RZ, RZ, R238 ;  /* 0x000000ffffce7224 */ /* 0x000fe400078e00ee */
        /* <DEDUP_REMOVED lines=29> */
[----:B------:R-:W-:Y:S02]  /*4a30*/  UIADD3 UR16, UR10, 0x2, URZ ;  /* 0x000000020a107890 */ /* 0x000fe4000fffe03f */
[----:B------:R-:W-:Y:S01]  /*4a40*/  UIADD3 UR18, UR12, 0x80, URZ ;  /* 0x000000800c127890 */ /* 0x000fe2000fffe03f */
[----:B------:R-:W-:Y:S01]  /*4a50*/  UMOV UR17, 0x40000040 ;  /* 0x4000004000117882 */ /* 0x000fe20000000000 */
[----:B------:R-:W-:Y:S01]  /*4a60*/  UMOV UR19, 0x40000040 ;  /* 0x4000004000137882 */ /* 0x000fe20000000000 */
[----:B------:R-:W-:-:S02]  /*4a70*/  WARPGROUP.DEPBAR.LE gsb0, 0x0 ;  /* 0x00008000000079c5 */ /* 0x000fc40000010000 */
[----:B---3--:R-:W-:-:S06]  /*4a80*/  WARPGROUP.ARRIVE ;  /* 0x00000000000079c5 */ /* 0x008fcc0000000000 */
        /* <DEDUP_REMOVED lines=135> */
[----:B------:R-:W-:Y:S02]  /*5300*/  IMAD.MOV.U32 R2, RZ, RZ, R214 ;  /* 0x000000ffff027224 */ /* 0x000fe400078e00d6 */
[----:B------:R-:W-:Y:S01]  /*5310*/  IMAD.MOV.U32 R0, RZ, RZ, R215 ;  /* 0x000000ffff007224 */ /* 0x000fe200078e00d7 */
[----:B------:R1:W-:Y:S01]  /*5320*/  STL.64 [R1+0x8], R154 ;  /* 0x0000089a01007387 */ /* 0x0003e20000100a00 */
[----:B------:R-:W-:Y:S01]  /*5330*/  IMAD.MOV.U32 R7, RZ, RZ, R212 ;  /* 0x000000ffff077224 */ /* 0x000fe200078e00d4 */
[----:B------:R-:W-:Y:S01]  /*5340*/  MOV R9, R210 ;  /* 0x000000d200097202 */ /* 0x000fe20000000f00 */
[----:B------:R-:W-:Y:S01]  /*5350*/  IMAD.MOV.U32 R6, RZ, RZ, R213 ;  /* 0x000000ffff067224 */ /* 0x000fe200078e00d5 */
[----:B------:R-:W2:Y:S01]  /*5360*/  LDL.LU.64 R214, [R1+0x278] ;  /* 0x0002780001d67983 */ /* 0x000ea20000300a00 */
[----:B------:R-:W-:-:S02]  /*5370*/  IMAD.MOV.U32 R8, RZ, RZ, R211 ;  /* 0x000000ffff087224 */ /* 0x000fc400078e00d3 */
[----:B------:R-:W-:Y:S01]  /*5380*/  IMAD.MOV.U32 R11, RZ, RZ, R208 ;  /* 0x000000ffff0b7224 */ /* 0x000fe200078e00d0 */
[----:B------:R-:W2:Y:S01]  /*5390*/  LDL.LU.64 R212, [R1+0x270] ;  /* 0x0002700001d47983 */ /* 0x000ea20000300a00 */
[----:B------:R-:W-:Y:S01]  /*53a0*/  IMAD.MOV.U32 R10, RZ, RZ, R209 ;  /* 0x000000ffff0a7224 */ /* 0x000fe200078e00d1 */
[----:B------:R-:W-:Y:S01]  /*53b0*/  MOV R15, R204 ;  /* 0x000000cc000f7202 */ /* 0x000fe20000000f00 */
        /* <DEDUP_REMOVED lines=12> */
[----:B------:R-:W-:-:S03]  /*5480*/  IMAD.MOV.U32 R20, RZ, RZ, R199 ;  /* 0x000000ffff147224 */ /* 0x000fc600078e00c7 */
[----:B------:R-:W2:Y:S01]  /*5490*/  LDL.LU.64 R202, [R1+0x248] ;  /* 0x0002480001ca7983 */ /* 0x000ea20000300a00 */
[----:B------:R-:W-:Y:S02]  /*54a0*/  IMAD.MOV.U32 R23, RZ, RZ, R196 ;  /* 0x000000ffff177224 */ /* 0x000fe400078e00c4 */
        /* <DEDUP_REMOVED lines=106> */
[----:B------:R-:W-:Y:S01]  /*5b50*/  UIADD3 UR14, UR10, 0x6, URZ ;  /* 0x000000060a0e7890 */ /* 0x000fe2000fffe03f */
[----:B------:R-:W-:Y:S01]  /*5b60*/  IMAD.MOV.U32 R203, RZ, RZ, R244 ;  /* 0x000000ffffcb7224 */ /* 0x000fe200078e00f4 */
[----:B------:R-:W-:Y:S01]  /*5b70*/  MOV R244, R11 ;  /* 0x0000000b00f47202 */ /* 0x000fe20000000f00 */
[----:B------:R-:W-:Y:S01]  /*5b80*/  IMAD.MOV.U32 R205, RZ, RZ, R242 ;  /* 0x000000ffffcd7224 */ /* 0x000fe200078e00f2 */
[----:B------:R-:W-:Y:S01]  /*5b90*/  UMOV UR13, 0x40000040 ;  /* 0x40000040000d7882 */ /* 0x000fe20000000000 */
[----:B------:R-:W-:Y:S01]  /*5ba0*/  IMAD.MOV.U32 R206, RZ, RZ, R241 ;  /* 0x000000ffffce7224 */ /* 0x000fe200078e00f1 */
[----:B------:R-:W-:Y:S01]  /*5bb0*/  UMOV UR15, 0x40000040 ;  /* 0x40000040000f7882 */ /* 0x000fe20000000000 */
[----:B------:R-:W-:Y:S01]  /*5bc0*/  IMAD.MOV.U32 R207, RZ, RZ, R240 ;  /* 0x000000ffffcf7224 */ /* 0x000fe200078e00f0 */
[----:B------:R1:W5:Y:S01]  /*5bd0*/  LDL.LU R5, [R1+0x178] ;  /* 0x0001780001057983 */ /* 0x0003620000300800 */
[----:B------:R-:W-:Y:S01]  /*5be0*/  IMAD.MOV.U32 R208, RZ, RZ, R239 ;  /* 0x000000ffffd07224 */ /* 0x000fe200078e00ef */
[----:B------:R-:W-:-:S02]  /*5bf0*/  WARPGROUP.DEPBAR.LE gsb0, 0x0 ;  /* 0x00008000000079c5 */ /* 0x000fc40000010000 */
[----:B------:R-:W-:-:S06]  /*5c00*/  WARPGROUP.ARRIVE ;  /* 0x00000000000079c5 */ /* 0x000fcc0000000000 */
[----:B------:R-:W-:Y:S01]  /*5c10*/  HGMMA.64x128x16.F32.BF16 R24, gdesc[UR16].tnspB, R24, gsb0 ;  /* 0x41e00000101879f0 */ /* 0x000fe20008001818 */
        /* <DEDUP_REMOVED lines=22> */
[----:B------:R-:W-:Y:S01]  /*5d80*/  IMAD.MOV.U32 R251, RZ, RZ, R0 ;  /* 0x000000fffffb7224 */ /* 0x000fe200078e0000 */
[----:B------:R-:W-:Y:S01]  /*5d90*/  UIADD3 UR16, UR12, 0x180, URZ ;  /* 0x000001800c107890 */ /* 0x000fe2000fffe03f */
[----:B------:R-:W-:Y:S01]  /*5da0*/  IMAD.MOV.U32 R233, RZ, RZ, R22 ;  /* 0x000000ffffe97224 */ /* 0x000fe200078e0016 */
[----:B------:R1:W5:Y:S01]  /*5db0*/  LDL.LU R4, [R1+0x174] ;  /* 0x0001740001047983 */ /* 0x0003620000300800 */
[----:B------:R-:W-:Y:S02]  /*5dc0*/  IMAD.MOV.U32 R234, RZ, RZ, R21 ;  /* 0x000000ffffea7224 */ /* 0x000fe400078e0015 */
[----:B------:R-:W-:Y:S02]  /*5dd0*/  IMAD.MOV.U32 R235, RZ, RZ, R20 ;  /* 0x000000ffffeb7224 */ /* 0x000fe400078e0014 */
[----:B------:R-:W-:Y:S01]  /*5de0*/  IMAD.MOV.U32 R236, RZ, RZ, R19 ;  /* 0x000000ffffec7224 */ /* 0x000fe200078e0013 */
[----:B------:R-:W-:Y:S01]  /*5df0*/  UMOV UR12, UR14 ;  /* 0x0000000e000c7c82 */ /* 0x000fe20008000000 */
[----:B------:R-:W-:Y:S01]  /*5e00*/  UMOV UR14, UR16 ;  /* 0x00000010000e7c82 */ /* 0x000fe20008000000 */
[----:B------:R1:W5:Y:S01]  /*5e10*/  LDL.LU R3, [R1+0x170] ;  /* 0x0001700001037983 */ /* 0x0003620000300800 */
[----:B------:R-:W-:-:S02]  /*5e20*/  WARPGROUP.DEPBAR.LE gsb0, 0x0 ;  /* 0x00008000000079c5 */ /* 0x000fc40000010000 */
        /* <DEDUP_REMOVED lines=59> */
[----:B------:R-:W-:Y:S01]  /*61e0*/  UMOV UR13, 0x40000040 ;  /* 0x40000040000d7882 */ /* 0x000fe20000000000 */
[----:B------:R-:W-:Y:S02]  /*61f0*/  WARPGROUP.DEPBAR.LE gsb0, 0x0 ;  /* 0x00008000000079c5 */ /* 0x000fe40000010000 */
[----:B------:R-:W-:-:S07]  /*6200*/  WARPGROUP.ARRIVE ;  /* 0x00000000000079c5 */ /* 0x000fce0000000000 */
[----:B------:R-:W-:Y:S03]  /*6210*/  HGMMA.64x128x16.F32.BF16 R24, gdesc[UR12].tnspB, R24, gsb0 ;  /* 0x41e000000c1879f0 */ /* 0x000fe60008001818 */
[----:B------:R-:W-:Y:S02]  /*6220*/  WARPGROUP.DEPBAR.LE gsb0, 0x0 ;  /* 0x00008000000079c5 */ /* 0x000fe40000010000 */
[----:B-1----:R-:W-:Y:S05]  /*6230*/  @!P2 BRA `(.L_x_20) ;  /* 0x000000000004a947 */ /* 0x002fea0003800000 */
[----:B------:R-:W-:Y:S01]  /*6240*/  BPT.TRAP 0x1 ;  /* 0x000000040000795c */ /* 0x000fe20000300000 */
.L_x_20:
[----:B-----5:R-:W-:Y:S01]  /*6250*/  ISETP.NE.AND P1, PT, R4, RZ, PT ;  /* 0x000000ff0400720c */ /* 0x020fe20003f25270 */
[----:B------:R-:W-:Y:S01]  /*6260*/  IMAD.U32 R0, RZ, RZ, UR5 ;  /* 0x00000005ff007e24 */ /* 0x000fe2000f8e00ff */
[----:B------:R-:W-:-:S11]  /*6270*/  UISETP.GT.U32.AND UP0, UPT, UR6, 0x1, UPT ;  /* 0x000000010600788c */ /* 0x000fd6000bf04070 */
[----:B------:R-:W-:-:S05]  /*6280*/  @P1 LEA R0, R0, UR9, 0x3 ;  /* 0x0000000900001c11 */ /* 0x000fca000f8e18ff */
[----:B------:R-:W-:-:S05]  /*6290*/  @P1 VIADD R0, R0, 0x30020 ;  /* 0x0003002000001836 */ /* 0x000fca0000000000 */
[----:B------:R-:W-:-:S04]  /*62a0*/  @P1 PRMT R0, R5, 0x654, R0 ;  /* 0x0000065405001816 */ /* 0x000fc80000000000 */
[----:B------:R1:W-:Y:S01]  /*62b0*/  @P1 SYNCS.ARRIVE.TRANS64.RED.A1T0 RZ, [R0+URZ], RZ ;  /* 0x000000ff00ff19a7 */ /* 0x0003e2000810043f */
[----:B------:R-:W-:-:S13]  /*62c0*/  PLOP3.LUT P1, PT, PT, PT, UP0, 0x80, 0x0 ;  /* 0x000000000000781c */ /* 0x000fda0003f2f008 */
[----:B-1----:R-:W-:Y:S05]  /*62d0*/  @P1 BRA `(.L_x_21) ;  /* 0x0000000000041947 */ /* 0x002fea0003800000 */
[----:B------:R-:W-:Y:S01]  /*62e0*/  BPT.TRAP 0x1 ;  /* 0x000000040000795c */ /* 0x000fe20000300000 */
.L_x_21:
[----:B------:R-:W-:Y:S02]  /*62f0*/  UISETP.GT.AND UP2, UPT, UR8, 0x1, UPT ;  /* 0x000000010800788c */ /* 0x000fe4000bf44270 */
[----:B------:R-:W-:Y:S02]  /*6300*/  UIADD3 UR4, UR4, 0x1, URZ ;  /* 0x0000000104047890 */ /* 0x000fe4000fffe03f */
[----:B------:R-:W-:Y:S02]  /*6310*/  UIADD3 UR5, UR5, 0x1, URZ ;  /* 0x0000000105057890 */ /* 0x000fe4000fffe03f */
[----:B------:R-:W-:Y:S01]  /*6320*/  PLOP3.LUT P1, PT, PT, PT, UP2, 0x80, 0x0 ;  /* 0x000000000000781c */ /* 0x000fe20003f2f028 */
[----:B------:R-:W-:Y:S02]  /*6330*/  UISETP.NE.AND UP0, UPT, UR4, 0x4, UPT ;  /* 0x000000040400788c */ /* 0x000fe4000bf05270 */
[----:B------:R-:W-:Y:S02]  /*6340*/  UISETP.NE.AND UP1, UPT, UR5, 0x4, UPT ;  /* 0x000000040500788c */ /* 0x000fe4000bf25270 */
[----:B------:R-:W-:-:S02]  /*6350*/  USEL UR9, URZ, 0x1, UP0 ;  /* 0x000000013f097887 */ /* 0x000fc40008000000 */
[----:B------:R-:W-:Y:S02]  /*6360*/  USEL UR4, UR4, URZ, UP0 ;  /* 0x0000003f04047287 */ /* 0x000fe40008000000 */
[----:B------:R-:W-:Y:S02]  /*6370*/  UIADD3 UR8, UR8, -0x1, URZ ;  /* 0xffffffff08087890 */ /* 0x000fe4000fffe03f */
[----:B------:R-:W-:Y:S01]  /*6380*/  USEL UR5, UR5, URZ, UP1 ;  /* 0x0000003f05057287 */ /* 0x000fe20008800000 */
[----:B------:R-:W-:Y:S01]  /*6390*/  LOP3.LUT R3, R3, UR9, RZ, 0x3c, !PT ;  /* 0x0000000903037c12 */ /* 0x000fe2000f8e3cff */
[----:B------:R-:W-:Y:S01]  /*63a0*/  UPLOP3.LUT UP0, UPT, UPT, UPT, UPT, 0x80, 0x0 ;  /* 0x000000000000789c */ /* 0x000fe20003f0f070 */
[----:B------:R-:W-:Y:S10]  /*63b0*/  @P1 BRA `(.L_x_22) ;  /* 0xffffffd400641947 */ /* 0x000ff4000383ffff */
.L_x_17:
[----:B------:R-:W-:Y:S05]  /*63c0*/  @!P0 BRA `(.L_x_23) ;  /* 0x00000000004c8947 */ /* 0x000fea0003800000 */
[----:B------:R-:W-:-:S04]  /*63d0*/  ULOP3.LUT UR4, UR6, 0x1, URZ, 0xfc, !UPT ;  /* 0x0000000106047892 */ /* 0x000fc8000f8efc3f */
[----:B------:R-:W-:-:S06]  /*63e0*/  UISETP.NE.AND UP0, UPT, UR4, 0x3, UPT ;  /* 0x000000030400788c */ /* 0x000fcc000bf05270 */
[----:B------:R-:W-:-:S13]  /*63f0*/  PLOP3.LUT P0, PT, PT, PT, UP0, 0x80, 0x0 ;  /* 0x000000000000781c */ /* 0x000fda0003f0f008 */
[----:B------:R-:W-:Y:S05]  /*6400*/  @!P0 BRA `(.L_x_24) ;  /* 0x0000000000048947 */ /* 0x000fea0003800000 */
[----:B------:R-:W-:Y:S01]  /*6410*/  BPT.TRAP 0x1 ;  /* 0x000000040000795c */ /* 0x000fe20000300000 */
.L_x_24:
[----:B-----5:R-:W-:Y:S01]  /*6420*/  ISETP.NE.AND P0, PT, R4, RZ, PT ;  /* 0x000000ff0400720c */ /* 0x020fe20003f05270 */
[----:B------:R-:W-:-:S12]  /*6430*/  UISETP.GT.U32.AND UP0, UPT, UR6, 0x1, UPT ;  /* 0x000000010600788c */ /* 0x000fd8000bf04070 */
[----:B------:R-:W1:Y:S01]  /*6440*/  @P0 S2R R2, SR_CgaCtaId ;  /* 0x0000000000020919 */ /* 0x000e620000008800 */
[----:B------:R-:W-:-:S04]  /*6450*/  @P0 MOV R0, 0x400 ;  /* 0x0000040000000802 */ /* 0x000fc80000000f00 */
[----:B-1----:R-:W-:Y:S01]  /*6460*/  @P0 LEA R2, R2, R0, 0x18 ;  /* 0x0000000002020211 */ /* 0x002fe200078ec0ff */
[----:B------:R-:W-:-:S04]  /*6470*/  IMAD.U32 R0, RZ, RZ, UR7 ;  /* 0x00000007ff007e24 */ /* 0x000fc8000f8e00ff */
[----:B------:R-:W-:-:S05]  /*6480*/  @P0 IMAD.SHL.U32 R0, R0, 0x8, RZ ;  /* 0x0000000800000824 */ /* 0x000fca00078e00ff */
[----:B------:R-:W-:-:S04]  /*6490*/  @P0 LOP3.LUT R0, R0, 0x18, RZ, 0xc0, !PT ;  /* 0x0000001800000812 */ /* 0x000fc800078ec0ff */
[----:B------:R-:W-:-:S04]  /*64a0*/  @P0 IADD3 R0, R2, 0x30020, R0 ;  /* 0x0003002002000810 */ /* 0x000fc80007ffe000 */
[----:B------:R-:W-:-:S04]  /*64b0*/  @P0 PRMT R5, R5, 0x654, R0 ;  /* 0x0000065405050816 */ /* 0x000fc80000000000 */
[----:B------:R1:W-:Y:S01]  /*64c0*/  @P0 SYNCS.ARRIVE.TRANS64.RED.A1T0 RZ, [R5+URZ], RZ ;  /* 0x000000ff05ff09a7 */ /* 0x0003e2000810043f */
[----:B------:R-:W-:-:S13]  /*64d0*/  PLOP3.LUT P0, PT, PT, PT, UP0, 0x80, 0x0 ;  /* 0x000000000000781c */ /* 0x000fda0003f0f008 */
[----:B-1----:R-:W-:Y:S05]  /*64e0*/  @P0 BRA `(.L_x_23) ;  /* 0x0000000000040947 */ /* 0x002fea0003800000 */
[----:B------:R-:W-:Y:S01]  /*64f0*/  BPT.TRAP 0x1 ;  /* 0x000000040000795c */ /* 0x000fe20000300000 */
.L_x_23:
[----:B------:R-:W1:Y:S01]  /*6500*/  S2R R2, SR_TID.X ;  /* 0x0000000000027919 */ /* 0x000e620000002100 */
[----:B------:R-:W-:Y:S01]  /*6510*/  ULDC.64 UR4, c[0x0][0x280] ;  /* 0x0000a00000047ab9 */ /* 0x000fe20000000a00 */
[----:B-----5:R-:W2:Y:S01]  /*6520*/  S2R R4, SR_CTAID.Y ;  /* 0x0000000000047919 */ /* 0x020ea20000002600 */
[----:B------:R-:W3:Y:S01]  /*6530*/  S2R R5, SR_CTAID.X ;  /* 0x0000000000057919 */ /* 0x000ee20000002500 */
[----:B-1----:R-:W-:-:S04]  /*6540*/  SHF.R.S32.HI R0, RZ, 0x1f, R2 ;  /* 0x0000001fff007819 */ /* 0x002fc80000011402 */
[----:B------:R-:W-:Y:S01]  /*6550*/  LEA.HI R0, R0, R2, RZ, 0x7 ;  /* 0x0000000200007211 */ /* 0x000fe200078f38ff */
[----:B--2---:R-:W-:-:S03]  /*6560*/  IMAD.SHL.U32 R4, R4, 0x80, RZ ;  /* 0x0000008004047824 */ /* 0x004fc600078e00ff */
[----:B------:R-:W-:Y:S02]  /*6570*/  LOP3.LUT R0, R0, 0xffffff80, RZ, 0xc0, !PT ;  /* 0xffffff8000007812 */ /* 0x000fe400078ec0ff */
[----:B------:R-:W-:Y:S02]  /*6580*/  ISETP.GE.AND P0, PT, R4, UR5, PT ;  /* 0x0000000504007c0c */ /* 0x000fe4000bf06270 */
[----:B------:R-:W-:-:S04]  /*6590*/  IADD3 R0, R2, -R0, RZ ;  /* 0x8000000002007210 */ /* 0x000fc80007ffe0ff */
[----:B------:R-:W-:-:S04]  /*65a0*/  SHF.R.S32.HI R3, RZ, 0x1f, R0 ;  /* 0x0000001fff037819 */ /* 0x000fc80000011400 */
[CC--:B------:R-:W-:Y:S02]  /*65b0*/  LEA.HI R2, R3.reuse, R0.reuse, RZ, 0x2 ;  /* 0x0000000003027211 */ /* 0x0c0fe400078f10ff */
[----:B------:R-:W-:Y:S02]  /*65c0*/  LEA.HI R3, R3, R0, RZ, 0x5 ;  /* 0x0000000003037211 */ /* 0x000fe400078f28ff */
[--C-:B------:R-:W-:Y:S02]  /*65d0*/  SHF.R.S32.HI R14, RZ, 0x2, R2.reuse ;  /* 0x00000002ff0e7819 */ /* 0x100fe40000011402 */
[----:B------:R-:W-:Y:S02]  /*65e0*/  SHF.R.S32.HI R15, RZ, 0x1f, R2 ;  /* 0x0000001fff0f7819 */ /* 0x000fe40000011402 */
[----:B------:R-:W-:Y:S02]  /*65f0*/  LOP3.LUT R2, R2, 0x7ffffffc, RZ, 0xc0, !PT ;  /* 0x7ffffffc02027812 */ /* 0x000fe400078ec0ff */
[----:B------:R-:W-:-:S03]  /*6600*/  LEA.HI R15, R15, R14, RZ, 0x3 ;  /* 0x0000000e0f0f7211 */ /* 0x000fc600078f18ff */
[----:B------:R-:W-:Y:S01]  /*6610*/  IMAD.IADD R2, R0, 0x1, -R2 ;  /* 0x0000000100027824 */ /* 0x000fe200078e0a02 */
[----:B------:R-:W-:-:S03]  /*6620*/  LOP3.LUT R15, R15, 0xfffffff8, RZ, 0xc0, !PT ;  /* 0xfffffff80f0f7812 */ /* 0x000fc600078ec0ff */
[----:B------:R-:W-:Y:S02]  /*6630*/  IMAD.SHL.U32 R0, R2, 0x2, RZ ;  /* 0x0000000202007824 */ /* 0x000fe400078e00ff */
[----:B------:R-:W-:-:S03]  /*6640*/  IMAD.IADD R14, R14, 0x1, -R15 ;  /* 0x000000010e0e7824 */ /* 0x000fc600078e0a0f */
[----:B------:R-:W-:Y:S02]  /*6650*/  SHF.R.S32.HI R2, RZ, 0x1f, R0 ;  /* 0x0000001fff027819 */ /* 0x000fe40000011400 */
[----:B------:R-:W-:Y:S02]  /*6660*/  IADD3 R10, P1, R4, R0, RZ ;  /* 0x00000000040a7210 */ /* 0x000fe40007f3e0ff */
[----:B------:R-:W-:Y:S02]  /*6670*/  IADD3 R0, -R0, UR5, -R4 ;  /* 0x0000000500007c10 */ /* 0x000fe4000fffe904 */
[----:B------:R-:W-:Y:S01]  /*6680*/  LEA.HI.X.SX32 R11, R4, R2, 0x1, P1 ;  /* 0x00000002040b7211 */ /* 0x000fe200008f0eff */
[----:B---3--:R-:W-:Y:S01]  /*6690*/  IMAD.SHL.U32 R4, R5, 0x100, RZ ;  /* 0x0000010005047824 */ /* 0x008fe200078e00ff */
[----:B------:R-:W-:Y:S02]  /*66a0*/  SHF.R.S32.HI R15, RZ, 0x1f, R14 ;  /* 0x0000001fff0f7819 */ /* 0x000fe4000001140e */
[----:B------:R-:W-:-:S02]  /*66b0*/  SHF.R.S32.HI R2, RZ, 0x5, R3 ;  /* 0x00000005ff027819 */ /* 0x000fc40000011403 */
[----:B------:R-:W-:Y:S01]  /*66c0*/  ISETP.GE.OR P0, PT, R4, UR4, P0 ;  /* 0x0000000404007c0c */ /* 0x000fe20008706670 */
[----:B------:R-:W-:-:S04]  /*66d0*/  IMAD.WIDE R12, R5, 0x100, R14 ;  /* 0x00000100050c7825 */ /* 0x000fc800078e020e */
[----:B------:R-:W-:-:S04]  /*66e0*/  IMAD.WIDE R12, R2, 0x10, R12 ;  /* 0x00000010020c7825 */ /* 0x000fc800078e020c */
[----:B------:R-:W-:-:S05]  /*66f0*/  IMAD R2, R2, -0x10, -R4 ;  /* 0xfffffff002027824 */ /* 0x000fca00078e0a04 */
[----:B------:R-:W-:Y:S01]  /*6700*/  IADD3 R14, R2, UR4, -R14 ;  /* 0x00000004020e7c10 */ /* 0x000fe2000fffe80e */
[----:B------:R-:W-:Y:S06]  /*6710*/  @P0 EXIT ;  /* 0x000000000000094d */ /* 0x000fec0003800000 */
[----:B------:R-:W-:Y:S01]  /*6720*/  FSETP.NEU.AND P2, PT, RZ, UR22, PT ;  /* 0x00000016ff007c0b */ /* 0x000fe2000bf4d000 */
[----:B------:R-:W-:Y:S01]  /*6730*/  ULDC.64 UR14, c[0x0][0x658] ;  /* 0x00019600000e7ab9 */ /* 0x000fe20000000a00 */
[----:B------:R-:W-:Y:S01]  /*6740*/  ISETP.GT.AND P0, PT, R14, RZ, PT ;  /* 0x000000ff0e00720c */ /* 0x000fe20003f04270 */
[----:B------:R-:W-:Y:S01]  /*6750*/  IMAD R2, R13, UR14, RZ ;  /* 0x0000000e0d027c24 */ /* 0x000fe2000f8e02ff */
[----:B------:R-:W-:Y:S02]  /*6760*/  USHF.L.U64.HI UR5, UR14, 0x3, UR15 ;  /* 0x000000030e057899 */ /* 0x000fe4000801020f */
[----:B------:R-:W-:Y:S01]  /*6770*/  IMAD.WIDE.U32 R4, R12, UR14, R10 ;  /* 0x0000000e0c047c25 */ /* 0x000fe2000f8e000a */
[----:B------:R-:W-:Y:S01]  /*6780*/  USHF.L.U32 UR4, UR14, 0x3, URZ ;  /* 0x000000030e047899 */ /* 0x000fe2000800063f */
[----:B------:R-:W-:Y:S02]  /*6790*/  ISETP.GT.AND P1, PT, R0, RZ, P0 ;  /* 0x000000ff0000720c */ /* 0x000fe40000724270 */
[----:B------:R-:W-:-:S05]  /*67a0*/  IMAD R2, R12, UR15, R2 ;  /* 0x0000000f0c027c24 */ /* 0x000fca000f8e0202 */
[----:B------:R-:W-:Y:S01]  /*67b0*/  IADD3 R3, R5, R2, RZ ;  /* 0x0000000205037210 */ /* 0x000fe20007ffe0ff */
[----:B------:R-:W-:Y:S06]  /*67c0*/  @!P2 BRA `(.L_x_25) ;  /* 0x000000b000c0a947 */ /* 0x000fec0003800000 */
[----:B------:R-:W-:Y:S01]  /*67d0*/  ULDC.64 UR6, c[0x0][0x650] ;  /* 0x0001940000067ab9 */ /* 0x000fe20000000a00 */
[----:B------:R-:W-:Y:S01]  /*67e0*/  ULDC.64 UR16, c[0x0][0x630] ;  /* 0x00018c0000107ab9 */ /* 0x000fe20000000a00 */
[C---:B------:R-:W-:Y:S01]  /*67f0*/  LEA R2, P2, R4.reuse, UR6, 0x1 ;  /* 0x0000000604027c11 */ /* 0x040fe2000f8408ff */
[----:B------:R-:W-:Y:S01]  /*6800*/  IMAD R6, R13, UR16, RZ ;  /* 0x000000100d067c24 */ /* 0x000fe2000f8e02ff */
[----:B------:R-:W-:Y:S01]  /*6810*/  ULDC.64 UR18, c[0x0][0x628] ;  /* 0x00018a0000127ab9 */ /* 0x000fe20000000a00 */
[----:B------:R-:W2:Y:S01]  /*6820*/  LDL.LU R7, [R1] ;  /* 0x0000000001077983 */ /* 0x000ea20000300800 */
[----:B------:R-:W-:Y:S01]  /*6830*/  LEA.HI.X R3, R4, UR7, R3, 0x1, P2 ;  /* 0x0000000704037c11 */ /* 0x000fe200090f0c03 */
[C---:B------:R-:W-:Y:S02]  /*6840*/  IMAD R6, R12.reuse, UR17, R6 ;  /* 0x000000110c067c24 */ /* 0x040fe4000f8e0206 */
[----:B------:R-:W-:-:S04]  /*6850*/  IMAD.WIDE.U32 R4, R12, UR16, R10 ;  /* 0x000000100c047c25 */ /* 0x000fc8000f8e000a */
[----:B------:R-:W-:Y:S01]  /*6860*/  IMAD.IADD R5, R5, 0x1, R6 ;  /* 0x0000000105057824 */ /* 0x000fe200078e0206 */
[----:B------:R-:W-:-:S04]  /*6870*/  LEA R8, P2, R4, UR18, 0x1 ;  /* 0x0000001204087c11 */ /* 0x000fc8000f8408ff */
[----:B------:R-:W-:-:S05]  /*6880*/  LEA.HI.X R9, R4, UR19, R5, 0x1, P2 ;  /* 0x0000001304097c11 */ /* 0x000fca00090f0c05 */
[----:B------:R-:W3:Y:S01]  /*6890*/  @P1 LDG.E.LTC128B.U16 R15, desc[UR20][R8.64] ;  /* 0x00000014080f1981 */ /* 0x000ee2000c1e1520 */
[----:B------:R-:W-:Y:S01]  /*68a0*/  ISETP.GT.AND P2, PT, R0, 0x1, P0 ;  /* 0x000000010000780c */ /* 0x000fe20000744270 */
[----:B------:R-:W-:Y:S01]  /*68b0*/  BSSY B0, `(.L_x_26) ;  /* 0x0000008000007945 */ /* 0x000fe20003800000 */
[----:B---3--:R-:W-:-:S04]  /*68c0*/  IMAD.U32 R4, R15, 0x10000, RZ ;  /* 0x000100000f047824 */ /* 0x008fc800078e00ff */
[----:B------:R-:W-:-:S04]  /*68d0*/  FMUL R4, R4, UR22 ;  /* 0x0000001604047c20 */ /* 0x000fc80008400000 */
[----:B--2---:R-:W-:-:S05]  /*68e0*/  FFMA R4, R7, UR11, R4 ;  /* 0x0000000b07047c23 */ /* 0x004fca0008000004 */
[----:B------:R-:W-:-:S05]  /*68f0*/  F2FP.BF16.F32.PACK_AB R4, RZ, R4 ;  /* 0x00000004ff04723e */ /* 0x000fca00000010ff */
[----:B------:R1:W-:Y:S01]  /*6900*/  @P1 STG.E.U16 desc[UR20][R2.64], R4 ;  /* 0x0000000402001986 */ /* 0x0003e2000c101514 */
[----:B------:R-:W-:Y:S05]  /*6910*/  @!P2 BRA `(.L_x_27) ;  /* 0x000000000004a947 */ /* 0x000fea0003800000 */
[----:B------:R2:W5:Y:S02]  /*6920*/  LDG.E.LTC128B.U16 R15, desc[UR20][R8.64+0x2] ;  /* 0x00000214080f7981 */ /* 0x000564000c1e1520 */
.L_x_27:
[----:B------:R-:W-:Y:S05]  /*6930*/  BSYNC B0 ;  /* 0x0000000000007941 */ /* 0x000fea0003800000 */
.L_x_26:
[----:B------:R-:W3:Y:S01]  /*6940*/  LDL.LU R5, [R1+0x4] ;  /* 0x0000040001057983 */ /* 0x000ee20000300800 */
[----:B-1---5:R-:W-:Y:S01]  /*6950*/  IMAD.U32 R4, R15, 0x10000, RZ ;  /* 0x000100000f047824 */ /* 0x022fe200078e00ff */
[----:B------:R-:W-:Y:S02]  /*6960*/  USHF.L.U64.HI UR13, UR16, 0x3, UR17 ;  /* 0x00000003100d7899 */ /* 0x000fe40008010211 */
[----:B------:R-:W-:Y:S01]  /*6970*/  USHF.L.U32 UR12, UR16, 0x3, URZ ;  /* 0x00000003100c7899 */ /* 0x000fe2000800063f */
[----:B------:R-:W-:Y:S01]  /*6980*/  FMUL R4, R4, UR22 ;  /* 0x0000001604047c20 */ /* 0x000fe20008400000 */
[----:B------:R-:W-:Y:S01]  /*6990*/  IMAD.U32 R17, RZ, RZ, UR16 ;  /* 0x00000010ff117e24 */ /* 0x000fe2000f8e00ff */
[----:B------:R-:W4:Y:S02]  /*69a0*/  LDL.LU R18, [R1+0x8] ;  /* 0x0000080001127983 */ /* 0x000f240000300800 */
[----:B---3--:R-:W-:-:S05]  /*69b0*/  FFMA R4, R5, UR11, R4 ;  /* 0x0000000b05047c23 */ /* 0x008fca0008000004 */
[----:B------:R-:W-:-:S05]  /*69c0*/  F2FP.BF16.F32.PACK_AB R4, RZ, R4 ;  /* 0x00000004ff04723e */ /* 0x000fca00000010ff */
[----:B------:R1:W-:Y:S02]  /*69d0*/  @P2 STG.E.U16 desc[UR20][R2.64+0x2], R4 ;  /* 0x0000020402002986 */ /* 0x0003e4000c101514 */
[----:B-1----:R-:W-:-:S03]  /*69e0*/  IMAD.WIDE.U32 R4, R12, R17, UR12 ;  /* 0x0000000c0c047e25 */ /* 0x002fc6000f8e0011 */
[----:B------:R-:W-:-:S04]  /*69f0*/  IADD3 R4, P1, R10, R4, RZ ;  /* 0x000000040a047210 */ /* 0x000fc80007f3e0ff */
[----:B------:R-:W-:Y:S02]  /*6a00*/  IADD3.X R5, R11, R6, R5, P1, !PT ;  /* 0x000000060b057210 */ /* 0x000fe40000ffe405 */
[----:B------:R-:W-:Y:S02]  /*6a10*/  ISETP.GT.AND P1, PT, R14, 0x8, PT ;  /* 0x000000080e00780c */ /* 0x000fe40003f24270 */
[----:B------:R-:W-:Y:S02]  /*6a20*/  LEA R6, P3, R4, UR18, 0x1 ;  /* 0x0000001204067c11 */ /* 0x000fe4000f8608ff */
[----:B------:R-:W-:Y:S02]  /*6a30*/  ISETP.GT.AND P2, PT, R0, RZ, P1 ;  /* 0x000000ff0000720c */ /* 0x000fe40000f44270 */
[----:B------:R-:W-:-:S11]  /*6a40*/  LEA.HI.X R7, R4, UR19, R5, 0x1, P3 ;  /* 0x0000001304077c11 */ /* 0x000fd600098f0c05 */
[----:B------:R-:W3:Y:S01]  /*6a50*/  @P2 LDG.E.LTC128B.U16 R15, desc[UR20][R6.64] ;  /* 0x00000014060f2981 */ /* 0x000ee2000c1e1520 */
[----:B------:R-:W-:Y:S01]  /*6a60*/  USHF.L.U32 UR8, UR4, 0x1, URZ ;  /* 0x0000000104087899 */ /* 0x000fe2000800063f */
[----:B------:R-:W-:Y:S01]  /*6a70*/  ISETP.GT.AND P3, PT, R0, 0x1, P1 ;  /* 0x000000010000780c */ /* 0x000fe20000f64270 */
[----:B------:R-:W-:Y:S01]  /*6a80*/  USHF.L.U64.HI UR5, UR4, 0x1, UR5 ;  /* 0x0000000104057899 */ /* 0x000fe20008010205 */
[----:B------:R-:W-:Y:S03]  /*6a90*/  BSSY B0, `(.L_x_28) ;  /* 0x000000b000007945 */ /* 0x000fe60003800000 */
[----:B------:R-:W-:Y:S01]  /*6aa0*/  IADD3 R4, P4, R2, UR8, RZ ;  /* 0x0000000802047c10 */ /* 0x000fe2000ff9e0ff */
[----:B---3--:R-:W-:-:S04]  /*6ab0*/  IMAD.U32 R5, R15, 0x10000, RZ ;  /* 0x000100000f057824 */ /* 0x008fc800078e00ff */
[----:B------:R-:W-:-:S04]  /*6ac0*/  FMUL R5, R5, UR22 ;  /* 0x0000001605057c20 */ /* 0x000fc80008400000 */
[----:B----4-:R-:W-:-:S05]  /*6ad0*/  FFMA R5, R18, UR11, R5 ;  /* 0x0000000b12057c23 */ /* 0x010fca0008000005 */
[----:B------:R-:W-:-:S04]  /*6ae0*/  F2FP.BF16.F32.PACK_AB R5, RZ, R5 ;  /* 0x00000005ff05723e */ /* 0x000fc800000010ff */
[----:B------:R-:W-:Y:S02]  /*6af0*/  PRMT R16, R5, 0x7610, R16 ;  /* 0x0000761005107816 */ /* 0x000fe40000000010 */
[----:B------:R-:W-:-:S05]  /*6b00*/  IADD3.X R5, R3, UR5, RZ, P4, !PT ;  /* 0x0000000503057c10 */ /* 0x000fca000a7fe4ff */
[----:B------:R1:W-:Y:S01]  /*6b10*/  @P2 STG.E.U16 desc[UR20][R4.64], R16 ;  /* 0x0000001004002986 */ /* 0x0003e2000c101514 */
[----:B------:R-:W-:Y:S05]  /*6b20*/  @!P3 BRA `(.L_x_29) ;  /* 0x000000000004b947 */ /* 0x000fea0003800000 */
[----:B------:R3:W5:Y:S02]  /*6b30*/  LDG.E.LTC128B.U16 R15, desc[UR20][R6.64+0x2] ;  /* 0x00000214060f7981 */ /* 0x000764000c1e1520 */
.L_x_29:
[----:B------:R-:W-:Y:S05]  /*6b40*/  BSYNC B0 ;  /* 0x0000000000007941 */ /* 0x000fea0003800000 */
.L_x_28:
[----:B------:R-:W4:Y:S01]  /*6b50*/  LDL.LU R18, [R1+0xc] ;  /* 0x00000c0001127983 */ /* 0x000f220000300800 */
[----:B-1---5:R-:W-:Y:S01]  /*6b60*/  SHF.L.U32 R16, R15, 0x10, RZ ;  /* 0x000000100f107819 */ /* 0x022fe200000006ff */
[----:B------:R-:W-:Y:S01]  /*6b70*/  BSSY B0, `(.L_x_30) ;  /* 0x0000008000007945 */ /* 0x000fe20003800000 */
[----:B------:R-:W-:-:S03]  /*6b80*/  ISETP.GT.AND P2, PT, R0, 0x8, P0 ;  /* 0x000000080000780c */ /* 0x000fc60000744270 */
[----:B------:R-:W-:-:S04]  /*6b90*/  FMUL R16, R16, UR22 ;  /* 0x0000001610107c20 */ /* 0x000fc80008400000 */
[----:B----4-:R-:W-:-:S05]  /*6ba0*/  FFMA R16, R18, UR11, R16 ;  /* 0x0000000b12107c23 */ /* 0x010fca0008000010 */
[----:B------:R-:W-:-:S05]  /*6bb0*/  F2FP.BF16.F32.PACK_AB R16, RZ, R16 ;  /* 0x00000010ff10723e */ /* 0x000fca00000010ff */
[----:B------:R1:W-:Y:S01]  /*6bc0*/  @P3 STG.E.U16 desc[UR20][R4.64+0x2], R16 ;  /* 0x0000021004003986 */ /* 0x0003e2000c101514 */
[----:B------:R-:W-:Y:S05]  /*6bd0*/  @!P2 BRA `(.L_x_31) ;  /* 0x000000000004a947 */ /* 0x000fea0003800000 */
[----:B------:R4:W5:Y:S02]  /*6be0*/  LDG.E.LTC128B.U16 R15, desc[UR20][R8.64+0x10] ;  /* 0x00001014080f7981 */ /* 0x000964000c1e1520 */
.L_x_31:
[----:B------:R-:W-:Y:S05]  /*6bf0*/  BSYNC B0 ;  /* 0x0000000000007941 */ /* 0x000fea0003800000 */
.L_x_30:
[----:B------:R-:W2:Y:S01]  /*6c00*/  LDL.LU R18, [R1+0x10] ;  /* 0x0000100001127983 */ /* 0x000ea20000300800 */
[----:B-1---5:R-:W-:Y:S01]  /*6c10*/  IMAD.U32 R16, R15, 0x10000, RZ ;  /* 0x000100000f107824 */ /* 0x022fe200078e00ff */
[----:B------:R-:W-:Y:S03]  /*6c20*/  BSSY B0, `(.L_x_32) ;  /* 0x0000008000007945 */ /* 0x000fe60003800000 */
[----:B------:R-:W-:-:S04]  /*6c30*/  FMUL R16, R16, UR22 ;  /* 0x0000001610107c20 */ /* 0x000fc80008400000 */
[----:B--2---:R-:W-:-:S05]  /*6c40*/  FFMA R16, R18, UR11, R16 ;  /* 0x0000000b12107c23 */ /* 0x004fca0008000010 */
[----:B------:R-:W-:-:S05]  /*6c50*/  F2FP.BF16.F32.PACK_AB R16, RZ, R16 ;  /* 0x00000010ff10723e */ /* 0x000fca00000010ff */
[----:B------:R1:W-:Y:S01]  /*6c60*/  @P2 STG.E.U16 desc[UR20][R2.64+0x10], R16 ;  /* 0x0000101002002986 */ /* 0x0003e2000c101514 */
[----:B------:R-:W-:-:S13]  /*6c70*/  ISETP.GT.AND P2, PT, R0, 0x9, P0 ;  /* 0x000000090000780c */ /* 0x000fda0000744270 */
[----:B-1----:R-:W-:Y:S05]  /*6c80*/  @!P2 BRA `(.L_x_33) ;  /* 0x000000000004a947 */ /* 0x002fea0003800000 */
[----:B------:R1:W5:Y:S02]  /*6c90*/  LDG.E.LTC128B.U16 R15, desc[UR20][R8.64+0x12] ;  /* 0x00001214080f7981 */ /* 0x000364000c1e1520 */
.L_x_33:
[----:B------:R-:W-:Y:S05]  /*6ca0*/  BSYNC B0 ;  /* 0x0000000000007941 */ /* 0x000fea0003800000 */
.L_x_32:
[----:B------:R-:W2:Y:S01]  /*6cb0*/  LDL.LU R18, [R1+0x14] ;  /* 0x0000140001127983 */ /* 0x000ea20000300800 */
[----:B-----5:R-:W-:Y:S01]  /*6cc0*/  IMAD.U32 R16, R15, 0x10000, RZ ;  /* 0x000100000f107824 */ /* 0x020fe200078e00ff */
[----:B------:R-:W-:Y:S01]  /*6cd0*/  ISETP.GT.AND P3, PT, R0, 0x8, P1 ;  /* 0x000000080000780c */ /* 0x000fe20000f64270 */
[----:B------:R-:W-:Y:S02]  /*6ce0*/  BSSY B0, `(.L_x_34) ;  /* 0x0000007000007945 */ /* 0x000fe40003800000 */
[----:B------:R-:W-:-:S04]  /*6cf0*/  FMUL R16, R16, UR22 ;  /* 0x0000001610107c20 */ /* 0x000fc80008400000 */
[----:B--2---:R-:W-:-:S05]  /*6d00*/  FFMA R16, R18, UR11, R16 ;  /* 0x0000000b12107c23 */ /* 0x004fca0008000010 */
[----:B------:R-:W-:-:S05]  /*6d10*/  F2FP.BF16.F32.PACK_AB R16, RZ, R16 ;  /* 0x00000010ff10723e */ /* 0x000fca00000010ff */
[----:B------:R2:W-:Y:S01]  /*6d20*/  @P2 STG.E.U16 desc[UR20][R2.64+0x12], R16 ;  /* 0x0000121002002986 */ /* 0x0005e2000c101514 */
[----:B------:R-:W-:Y:S05]  /*6d30*/  @!P3 BRA `(.L_x_35) ;  /* 0x000000000004b947 */ /* 0x000fea0003800000 */
[----:B------:R0:W5:Y:S02]  /*6d40*/  LDG.E.LTC128B.U16 R15, desc[UR20][R6.64+0x10] ;  /* 0x00001014060f7981 */ /* 0x000164000c1e1520 */
.L_x_35:
[----:B------:R-:W-:Y:S05]  /*6d50*/  BSYNC B0 ;  /* 0x0000000000007941 */ /* 0x000fea0003800000 */
.L_x_34:
[----:B------:R-:W3:Y:S01]  /*6d60*/  LDL.LU R18, [R1+0x18] ;  /* 0x0000180001127983 */ /* 0x000ee20000300800 */
[----:B--2--5:R-:W-:Y:S01]  /*6d70*/  IMAD.U32 R16, R15, 0x10000, RZ ;  /* 0x000100000f107824 */ /* 0x024fe200078e00ff */
[----:B------:R-:W-:Y:S01]  /*6d80*/  ISETP.GT.AND P2, PT, R0, 0x9, P1 ;  /* 0x000000090000780c */ /* 0x000fe20000f44270 */
[----:B------:R-:W-:Y:S02]  /*6d90*/  BSSY B0, `(.L_x_36) ;  /* 0x0000007000007945 */ /* 0x000fe40003800000 */
[----:B------:R-:W-:-:S04]  /*6da0*/  FMUL R16, R16, UR22 ;  /* 0x0000001610107c20 */ /* 0x000fc80008400000 */
[----:B---3--:R-:W-:-:S05]  /*6db0*/  FFMA R16, R18, UR11, R16 ;  /* 0x0000000b12107c23 */ /* 0x008fca0008000010 */
[----:B------:R-:W-:-:S05]  /*6dc0*/  F2FP.BF16.F32.PACK_AB R16, RZ, R16 ;  /* 0x00000010ff10723e */ /* 0x000fca00000010ff */
[----:B------:R2:W-:Y:S01]  /*6dd0*/  @P3 STG.E.U16 desc[UR20][R4.64+0x10], R16 ;  /* 0x0000101004003986 */ /* 0x0005e2000c101514 */
[----:B------:R-:W-:Y:S05]  /*6de0*/  @!P2 BRA `(.L_x_37) ;  /* 0x000000000004a947 */ /* 0x000fea0003800000 */
[----:B------:R3:W5:Y:S02]  /*6df0*/  LDG.E.LTC128B.U16 R15, desc[UR20][R6.64+0x12] ;  /* 0x00001214060f7981 */ /* 0x000764000c1e1520 */
.L_x_37:
[----:B------:R-:W-:Y:S05]  /*6e00*/  BSYNC B0 ;  /* 0x0000000000007941 */ /* 0x000fea0003800000 */
.L_x_36:
[----:B------:R-:W4:Y:S01]  /*6e10*/  LDL.LU R18, [R1+0x1c] ;  /* 0x00001c0001127983 */ /* 0x000f220000300800 */
[----:B--2--5:R-:W-:Y:S01]  /*6e20*/  IMAD.U32 R16, R15, 0x10000, RZ ;  /* 0x000100000f107824 */ /* 0x024fe200078e00ff */
[----:B------:R-:W-:Y:S01]  /*6e30*/  ISETP.GT.AND P3, PT, R0, 0x10, P0 ;  /* 0x000000100000780c */ /* 0x000fe20000764270 */
[----:B------:R-:W-:Y:S02]  /*6e40*/  BSSY B0, `(.L_x_38) ;  /* 0x0000007000007945 */ /* 0x000fe40003800000 */
[----:B------:R-:W-:-:S04]  /*6e50*/  FMUL R16, R16, UR22 ;  /* 0x0000001610107c20 */ /* 0x000fc80008400000 */
[----:B----4-:R-:W-:-:S05]  /*6e60*/  FFMA R16, R18, UR11, R16 ;  /* 0x0000000b12107c23 */ /* 0x010fca0008000010 */
[----:B------:R-:W-:-:S05]  /*6e70*/  F2FP.BF16.F32.PACK_AB R16, RZ, R16 ;  /* 0x00000010ff10723e */ /* 0x000fca00000010ff */
[----:B------:R2:W-:Y:S01]  /*6e80*/  @P2 STG.E.U16 desc[UR20][R4.64+0x12], R16 ;  /* 0x0000121004002986 */ /* 0x0005e2000c101514 */
[----:B------:R-:W-:Y:S05]  /*6e90*/  @!P3 BRA `(.L_x_39) ;  /* 0x000000000004b947 */ /* 0x000fea0003800000 */
[----:B------:R4:W5:Y:S02]  /*6ea0*/  LDG.E.LTC128B.U16 R15, desc[UR20][R8.64+0x20] ;  /* 0x00002014080f7981 */ /* 0x000964000c1e1520 */
.L_x_39:
[----:B------:R-:W-:Y:S05]  /*6eb0*/  BSYNC B0 ;  /* 0x0000000000007941 */ /* 0x000fea0003800000 */
.L_x_38:
        /* <DEDUP_REMOVED lines=10> */
.L_x_41:
[----:B------:R-:W-:Y:S05]  /*6f60*/  BSYNC B0 ;  /* 0x0000000000007941 */ /* 0x000fea0003800000 */
.L_x_40:
[----:B------:R-:W4:Y:S01]  /*6f70*/  LDL.LU R18, [R1+0x24] ;  /* 0x0000240001127983 */ /* 0x000f220000300800 */
[----:B--2--5:R-:W-:Y:S01]  /*6f80*/  SHF.L.U32 R16, R15, 0x10, RZ ;  /* 0x000000100f107819 */ /* 0x024fe200000006ff */
        /* <DEDUP_REMOVED lines=8> */
.L_x_43:
[----:B------:R-:W-:Y:S05]  /*7010*/  BSYNC B0 ;  /* 0x0000000000007941 */ /* 0x000fea0003800000 */
.L_x_42:
        /* <DEDUP_REMOVED lines=10> */
.L_x_45:
[----:B------:R-:W-:Y:S05]  /*70c0*/  BSYNC B0 ;  /* 0x0000000000007941 */ /* 0x000fea0003800000 */
.L_x_44:
        /* <DEDUP_REMOVED lines=10> */
.L_x_47:
[----:B------:R-:W-:Y:S05]  /*7170*/  BSYNC B0 ;  /* 0x0000000000007941 */ /* 0x000fea0003800000 */
.L_x_46:
        /* <DEDUP_REMOVED lines=10> */
.L_x_49:
[----:B------:R-:W-:Y:S05]  /*7220*/  BSYNC B0 ;  /* 0x0000000000007941 */ /* 0x000fea0003800000 */
.L_x_48:
        /* <DEDUP_REMOVED lines=10> */
.L_x_51:
[----:B------:R-:W-:Y:S05]  /*72d0*/  BSYNC B0 ;  /* 0x0000000000007941 */ /* 0x000fea0003800000 */
.L_x_50:
        /* <DEDUP_REMOVED lines=10> */
.L_x_53:
[----:B------:R-:W-:Y:S05]  /*7380*/  BSYNC B0 ;  /* 0x0000000000007941 */ /* 0x000fea0003800000 */
.L_x_52:
        /* <DEDUP_REMOVED lines=10> */
.L_x_55:
[----:B------:R-:W-:Y:S05]  /*7430*/  BSYNC B0 ;  /* 0x0000000000007941 */ /* 0x000fea0003800000 */
.L_x_54:
        /* <DEDUP_REMOVED lines=10> */
.L_x_57:
[----:B------:R-:W-:Y:S05]  /*74e0*/  BSYNC B0 ;  /* 0x0000000000007941 */ /* 0x000fea0003800000 */
.L_x_56:
        /* <DEDUP_REMOVED lines=10> */
.L_x_59:
[----:B------:R-:W-:Y:S05]  /*7590*/  BSYNC B0 ;  /* 0x0000000000007941 */ /* 0x000fea0003800000 */
.L_x_58:
        /* <DEDUP_REMOVED lines=10> */
.L_x_61:
[----:B------:R-:W-:Y:S05]  /*7640*/  BSYNC B0 ;  /* 0x0000000000007941 */ /* 0x000fea0003800000 */
.L_x_60:
        /* <DEDUP_REMOVED lines=10> */
.L_x_63:
[----:B------:R-:W-:Y:S05]  /*76f0*/  BSYNC B0 ;  /* 0x0000000000007941 */ /* 0x000fea0003800000 */
.L_x_62:
        /* <DEDUP_REMOVED lines=10> */
.L_x_65:
[----:B------:R-:W-:Y:S05]  /*77a0*/  BSYNC B0 ;  /* 0x0000000000007941 */ /* 0x000fea0003800000 */
.L_x_64:
        /* <DEDUP_REMOVED lines=10> */
.L_x_67:
[----:B------:R-:W-:Y:S05]  /*7850*/  BSYNC B0 ;  /* 0x0000000000007941 */ /* 0x000fea0003800000 */
.L_x_66:
        /* <DEDUP_REMOVED lines=10> */
.L_x_69:
[----:B------:R-:W-:Y:S05]  /*7900*/  BSYNC B0 ;  /* 0x0000000000007941 */ /* 0x000fea0003800000 */
.L_x_68:
        /* <DEDUP_REMOVED lines=10> */
.L_x_71:
[----:B------:R-:W-:Y:S05]  /*79b0*/  BSYNC B0 ;  /* 0x0000000000007941 */ /* 0x000fea0003800000 */
.L_x_70:
        /* <DEDUP_REMOVED lines=10> */
.L_x_73:
[----:B------:R-:W-:Y:S05]  /*7a60*/  BSYNC B0 ;  /* 0x0000000000007941 */ /* 0x000fea0003800000 */
.L_x_72:
        /* <DEDUP_REMOVED lines=10> */
.L_x_75:
[----:B------:R-:W-:Y:S05]  /*7b10*/  BSYNC B0 ;  /* 0x0000000000007941 */ /* 0x000fea0003800000 */
.L_x_74:
        /* <DEDUP_REMOVED lines=10> */
.L_x_77:
[----:B------:R-:W-:Y:S05]  /*7bc0*/  BSYNC B0 ;  /* 0x0000000000007941 */ /* 0x000fea0003800000 */
.L_x_76:
        /* <DEDUP_REMOVED lines=10> */
.L_x_79:
[----:B------:R-:W-:Y:S05]  /*7c70*/  BSYNC B0 ;  /* 0x0000000000007941 */ /* 0x000fea0003800000 */
.L_x_78:
        /* <DEDUP_REMOVED lines=10> */
.L_x_81:
[----:B------:R-:W-:Y:S05]  /*7d20*/  BSYNC B0 ;  /* 0x0000000000007941 */ /* 0x000fea0003800000 */
.L_x_80:
        /* <DEDUP_REMOVED lines=10> */
.L_x_83:
[----:B------:R-:W-:Y:S05]  /*7dd0*/  BSYNC B0 ;  /* 0x0000000000007941 */ /* 0x000fea0003800000 */
.L_x_82:
        /* <DEDUP_REMOVED lines=10> */
.L_x_85:
[----:B------:R-:W-:Y:S05]  /*7e80*/  BSYNC B0 ;  /* 0x0000000000007941 */ /* 0x000fea0003800000 */
.L_x_84:
        /* <DEDUP_REMOVED lines=10> */
.L_x_87:
[----:B------:R-:W-:Y:S05]  /*7f30*/  BSYNC B0 ;  /* 0x0000000000007941 */ /* 0x000fea0003800000 */
.L_x_86:
        /* <DEDUP_REMOVED lines=10> */
.L_x_89:
[----:B------:R-:W-:Y:S05]  /*7fe0*/  BSYNC B0 ;  /* 0x0000000000007941 */ /* 0x000fea0003800000 */
.L_x_88:
        /* <DEDUP_REMOVED lines=10> */
.L_x_91:
[----:B------:R-:W-:Y:S05]  /*8090*/  BSYNC B0 ;  /* 0x0000000000007941 */ /* 0x000fea0003800000 */
.L_x_90:
        /* <DEDUP_REMOVED lines=10> */
.L_x_93:
[----:B------:R-:W-:Y:S05]  /*8140*/  BSYNC B0 ;  /* 0x0000000000007941 */ /* 0x000fea0003800000 */
.L_x_92:
        /* <DEDUP_REMOVED lines=10> */
.L_x_95:
[----:B------:R-:W-:Y:S05]  /*81f0*/  BSYNC B0 ;  /* 0x0000000000007941 */ /* 0x000fea0003800000 */
.L_x_94:
        /* <DEDUP_REMOVED lines=10> */
.L_x_97:
[----:B------:R-:W-:Y:S05]  /*82a0*/  BSYNC B0 ;  /* 0x0000000000007941 */ /* 0x000fea0003800000 */
.L_x_96:
        /* <DEDUP_REMOVED lines=10> */
.L_x_99:
[----:B------:R-:W-:Y:S05]  /*8350*/  BSYNC B0 ;  /* 0x0000000000007941 */ /* 0x000fea0003800000 */
.L_x_98:
        /* <DEDUP_REMOVED lines=10> */
.L_x_101:
[----:B------:R-:W-:Y:S05]  /*8400*/  BSYNC B0 ;  /* 0x0000000000007941 */ /* 0x000fea0003800000 */
.L_x_100:
        /* <DEDUP_REMOVED lines=10> */
.L_x_103:
[----:B------:R-:W-:Y:S05]  /*84b0*/  BSYNC B0 ;  /* 0x0000000000007941 */ /* 0x000fea0003800000 */
.L_x_102:
        /* <DEDUP_REMOVED lines=10> */
.L_x_105:
[----:B------:R-:W-:Y:S05]  /*8560*/  BSYNC B0 ;  /* 0x0000000000007941 */ /* 0x000fea0003800000 */
.L_x_104:
        /* <DEDUP_REMOVED lines=10> */
.L_x_107:
[----:B------:R-:W-:Y:S05]  /*8610*/  BSYNC B0 ;  /* 0x0000000000007941 */ /* 0x000fea0003800000 */
.L_x_106:
        /* <DEDUP_REMOVED lines=10> */
.L_x_109:
[----:B------:R-:W-:Y:S05]  /*86c0*/  BSYNC B0 ;  /* 0x0000000000007941 */ /* 0x000fea0003800000 */
.L_x_108:
        /* <DEDUP_REMOVED lines=10> */
.L_x_111:
[----:B------:R-:W-:Y:S05]  /*8770*/  BSYNC B0 ;  /* 0x0000000000007941 */ /* 0x000fea0003800000 */
.L_x_110:
        /* <DEDUP_REMOVED lines=10> */
.L_x_113:
[----:B------:R-:W-:Y:S05]  /*8820*/  BSYNC B0 ;  /* 0x0000000000007941 */ /* 0x000fea0003800000 */
.L_x_112:
        /* <DEDUP_REMOVED lines=10> */
.L_x_115:
[----:B------:R-:W-:Y:S05]  /*88d0*/  BSYNC B0 ;  /* 0x0000000000007941 */ /* 0x000fea0003800000 */
.L_x_114:
        /* <DEDUP_REMOVED lines=10> */
.L_x_117:
[----:B------:R-:W-:Y:S05]  /*8980*/  BSYNC B0 ;  /* 0x0000000000007941 */ /* 0x000fea0003800000 */
.L_x_116:
        /* <DEDUP_REMOVED lines=10> */
.L_x_119:
[----:B------:R-:W-:Y:S05]  /*8a30*/  BSYNC B0 ;  /* 0x0000000000007941 */ /* 0x000fea0003800000 */
.L_x_118:
        /* <DEDUP_REMOVED lines=10> */
.L_x_121:
[----:B------:R-:W-:Y:S05]  /*8ae0*/  BSYNC B0 ;  /* 0x0000000000007941 */ /* 0x000fea0003800000 */
.L_x_120:
        /* <DEDUP_REMOVED lines=10> */
.L_x_123:
[----:B------:R-:W-:Y:S05]  /*8b90*/  BSYNC B0 ;  /* 0x0000000000007941 */ /* 0x000fea0003800000 */
.L_x_122:
        /* <DEDUP_REMOVED lines=10> */
.L_x_125:
[----:B------:R-:W-:Y:S05]  /*8c40*/  BSYNC B0 ;  /* 0x0000000000007941 */ /* 0x000fea0003800000 */
.L_x_124:
        /* <DEDUP_REMOVED lines=10> */
.L_x_127:
[----:B------:R-:W-:Y:S05]  /*8cf0*/  BSYNC B0 ;  /* 0x0000000000007941 */ /* 0x000fea0003800000 */
.L_x_126:
        /* <DEDUP_REMOVED lines=10> */
.L_x_129:
[----:B------:R-:W-:Y:S05]  /*8da0*/  BSYNC B0 ;  /* 0x0000000000007941 */ /* 0x000fea0003800000 */
.L_x_128:
        /* <DEDUP_REMOVED lines=10> */
.L_x_131:
[----:B------:R-:W-:Y:S05]  /*8e50*/  BSYNC B0 ;  /* 0x0000000000007941 */ /* 0x000fea0003800000 */
.L_x_130:
        /* <DEDUP_REMOVED lines=10> */
.L_x_133:
[----:B------:R-:W-:Y:S05]  /*8f00*/  BSYNC B0 ;  /* 0x0000000000007941 */ /* 0x000fea0003800000 */
.L_x_132:
        /* <DEDUP_REMOVED lines=10> */
.L_x_135:
[----:B------:R-:W-:Y:S05]  /*8fb0*/  BSYNC B0 ;  /* 0x0000000000007941 */ /* 0x000fea0003800000 */
.L_x_134:
        /* <DEDUP_REMOVED lines=10> */
.L_x_137:
[----:B------:R-:W-:Y:S05]  /*9060*/  BSYNC B0 ;  /* 0x0000000000007941 */ /* 0x000fea0003800000 */
.L_x_136:
        /* <DEDUP_REMOVED lines=10> */
.L_x_139:
[----:B------:R-:W-:Y:S05]  /*9110*/  BSYNC B0 ;  /* 0x0000000000007941 */ /* 0x000fea0003800000 */
.L_x_138:
        /* <DEDUP_REMOVED lines=10> */
.L_x_141:
[----:B------:R-:W-:Y:S05]  /*91c0*/  BSYNC B0 ;  /* 0x0000000000007941 */ /* 0x000fea0003800000 */
.L_x_140:
        /* <DEDUP_REMOVED lines=10> */
.L_x_143:
[----:B------:R-:W-:Y:S05]  /*9270*/  BSYNC B0 ;  /* 0x0000000000007941 */ /* 0x000fea0003800000 */
.L_x_142:
        /* <DEDUP_REMOVED lines=10> */
.L_x_145:
[----:B------:R-:W-:Y:S05]  /*9320*/  BSYNC B0 ;  /* 0x0000000000007941 */ /* 0x000fea0003800000 */
.L_x_144:
[----:B-1-34-:R-:W3:Y:S01]  /*9330*/  LDL.LU R9, [R1+0xf4] ;  /* 0x0000f40001097983 */ /* 0x01aee20000300800 */
[----:B-----5:R-:W-:Y:S01]  /*9340*/  IMAD.U32 R8, R15, 0x10000, RZ ;  /* 0x000100000f087824 */ /* 0x020fe200078e00ff */
        /* <DEDUP_REMOVED lines=8> */
.L_x_147:
[----:B------:R-:W-:Y:S05]  /*93d0*/  BSYNC B0 ;  /* 0x0000000000007941 */ /* 0x000fea0003800000 */
.L_x_146:
[----:B------:R-:W4:Y:S01]  /*93e0*/  LDL.LU R9, [R1+0xf8] ;  /* 0x0000f80001097983 */ /* 0x000f220000300800 */
[----:B-1---5:R-:W-:Y:S01]  /*93f0*/  IMAD.U32 R8, R15, 0x10000, RZ ;  /* 0x000100000f087824 */ /* 0x022fe200078e00ff */
[----:B------:R-:W-:Y:S01]  /*9400*/  ISETP.GT.AND P1, PT, R0, 0x79, P1 ;  /* 0x000000790000780c */ /* 0x000fe20000f24270 */
[----:B------:R-:W-:Y:S01]  /*9410*/  BSSY B0, `(.L_x_148) ;  /* 0x0000008000007945 */ /* 0x000fe20003800000 */
[----:B------:R-:W-:Y:S01]  /*9420*/  IADD3 R18, P0, R12, 0x40, RZ ;  /* 0x000000400c127810 */ /* 0x000fe20007f1e0ff */
[----:B------:R-:W-:-:S04]  /*9430*/  FMUL R8, R8, UR22 ;  /* 0x0000001608087c20 */ /* 0x000fc80008400000 */
[----:B----4-:R-:W-:-:S05]  /*9440*/  FFMA R8, R9, UR11, R8 ;  /* 0x0000000b09087c23 */ /* 0x010fca0008000008 */
[----:B------:R-:W-:-:S05]  /*9450*/  F2FP.BF16.F32.PACK_AB R8, RZ, R8 ;  /* 0x00000008ff08723e */ /* 0x000fca00000010ff */
[----:B------:R1:W-:Y:S01]  /*9460*/  @P2 STG.E.U16 desc[UR20][R4.64+0xf0], R8 ;  /* 0x0000f00804002986 */ /* 0x0003e2000c101514 */
[----:B------:R-:W-:Y:S05]  /*9470*/  @!P1 BRA `(.L_x_149) ;  /* 0x0000000000049947 */ /* 0x000fea0003800000 */
[----:B------:R4:W5:Y:S02]  /*9480*/  LDG.E.LTC128B.U16 R15, desc[UR20][R6.64+0xf2] ;  /* 0x0000f214060f7981 */ /* 0x000964000c1e1520 */
.L_x_149:
[----:B------:R-:W-:Y:S05]  /*9490*/  BSYNC B0 ;  /* 0x0000000000007941 */ /* 0x000fea0003800000 */
.L_x_148:
[----:B-1----:R-:W2:Y:S01]  /*94a0*/  LDL.LU R8, [R1+0xfc] ;  /* 0x0000fc0001087983 */ /* 0x002ea20000300800 */
[----:B0--345:R-:W-:Y:S01]  /*94b0*/  SHF.L.U32 R6, R15, 0x10, RZ ;  /* 0x000000100f067819 */ /* 0x039fe200000006ff */
[----:B------:R-:W-:Y:S01]  /*94c0*/  IMAD.X R7, RZ, RZ, R13, P0 ;  /* 0x000000ffff077224 */ /* 0x000fe200000e060d */
[----:B------:R-:W-:-:S03]  /*94d0*/  ISETP.GT.AND P0, PT, R14, 0x40, PT ;  /* 0x000000400e00780c */ /* 0x000fc60003f04270 */
[----:B------:R-:W-:Y:S01]  /*94e0*/  FMUL R6, R6, UR22 ;  /* 0x0000001606067c20 */ /* 0x000fe20008400000 */
[----:B------:R-:W-:Y:S01]  /*94f0*/  IMAD R7, R7, UR16, RZ ;  /* 0x0000001007077c24 */ /* 0x000fe2000f8e02ff */
[----:B------:R-:W-:-:S03]  /*9500*/  ISETP.GT.AND P3, PT, R0, RZ, P0 ;  /* 0x000000ff0000720c */ /* 0x000fc60000764270 */
[----:B------:R-:W-:Y:S02]  /*9510*/  IMAD R19, R18, UR17, R7 ;  /* 0x0000001112137c24 */ /* 0x000fe4000f8e0207 */
[----:B--2---:R-:W-:Y:S01]  /*9520*/  FFMA R6, R8, UR11, R6 ;  /* 0x0000000b08067c23 */ /* 0x004fe20008000006 */
[----:B------:R-:W-:-:S04]  /*9530*/  IMAD.WIDE.U32 R8, R18, UR16, R10 ;  /* 0x0000001012087c25 */ /* 0x000fc8000f8e000a */
[----:B------:R-:W-:Y:S01]  /*9540*/  F2FP.BF16.F32.PACK_AB R16, RZ, R6 ;  /* 0x00000006ff10723e */ /* 0x000fe200000010ff */
[----:B------:R-:W-:Y:S01]  /*9550*/  IMAD.IADD R7, R9, 0x1, R19 ;  /* 0x0000000109077824 */ /* 0x000fe200078e0213 */
[----:B------:R-:W-:-:S03]  /*9560*/  LEA R6, P2, R8, UR18, 0x1 ;  /* 0x0000001208067c11 */ /* 0x000fc6000f8408ff */
[----:B------:R0:W-:Y:S01]  /*9570*/  @P1 STG.E.U16 desc[UR20][R4.64+0xf2], R16 ;  /* 0x0000f21004001986 */ /* 0x0001e2000c101514 */
[----:B------:R-:W-:-:S05]  /*9580*/  LEA.HI.X R7, R8, UR19, R7, 0x1, P2 ;  /* 0x0000001308077c11 */ /* 0x000fca00090f0c07 */
[----:B------:R-:W2:Y:S01]  /*9590*/  @P3 LDG.E.LTC128B.U16 R15, desc[UR20][R6.64] ;  /* 0x00000014060f3981 */ /* 0x000ea2000c1e1520 */
[----:B------:R-:W-:Y:S01]  /*95a0*/  USHF.L.U32 UR4, UR14, 0x6, URZ ;  /* 0x000000060e047899 */ /* 0x000fe2000800063f */
[----:B------:R-:W-:Y:S01]  /*95b0*/  ISETP.GT.AND P2, PT, R0, 0x1, P0 ;  /* 0x000000010000780c */ /* 0x000fe20000744270 */
[----:B------:R-:W-:Y:S01]  /*95c0*/  USHF.L.U64.HI UR6, UR14, 0x6, UR15 ;  /* 0x000000060e067899 */ /* 0x000fe2000801020f */
[----:B------:R-:W-:Y:S01]  /*95d0*/  BSSY B0, `(.L_x_150) ;  /* 0x000000c000007945 */ /* 0x000fe20003800000 */
[----:B------:R-:W-:Y:S02]  /*95e0*/  USHF.L.U32 UR7, UR4, 0x1, URZ ;  /* 0x0000000104077899 */ /* 0x000fe4000800063f */
[----:B------:R-:W-:Y:S01]  /*95f0*/  USHF.L.U64.HI UR4, UR4, 0x1, UR6 ;  /* 0x0000000104047899 */ /* 0x000fe20008010206 */
[----:B--2---:R-:W-:-:S04]  /*9600*/  IMAD.U32 R8, R15, 0x10000, RZ ;  /* 0x000100000f087824 */ /* 0x004fc800078e00ff */
[----:B------:R-:W-:Y:S01]  /*9610*/  FMUL R9, R8, UR22 ;  /* 0x0000001608097c20 */ /* 0x000fe20008400000 */
[----:B------:R-:W-:-:S03]  /*9620*/  IADD3 R8, P1, R2, UR7, RZ ;  /* 0x0000000702087c10 */ /* 0x000fc6000ff3e0ff */
[----:B------:R-:W-:-:S05]  /*9630*/  FFMA R9, R152, UR11, R9 ;  /* 0x0000000b98097c23 */ /* 0x000fca0008000009 */
[----:B0-----:R-:W-:Y:S02]  /*9640*/  F2FP.BF16.F32.PACK_AB R5, RZ, R9 ;  /* 0x00000009ff05723e */ /* 0x001fe400000010ff */
[----:B------:R-:W-:-:S05]  /*9650*/  IADD3.X R9, R3, UR4, RZ, P1, !PT ;  /* 0x0000000403097c10 */ /* 0x000fca0008ffe4ff */
[----:B------:R0:W-:Y:S01]  /*9660*/  @P3 STG.E.U16 desc[UR20][R8.64], R5 ;  /* 0x0000000508003986 */ /* 0x0001e2000c101514 */
[----:B------:R-:W-:Y:S05]  /*9670*/  @!P2 BRA `(.L_x_151) ;  /* 0x000000000004a947 */ /* 0x000fea0003800000 */
[----:B------:R1:W5:Y:S02]  /*9680*/  LDG.E.LTC128B.U16 R15, desc[UR20][R6.64+0x2] ;  /* 0x00000214060f7981 */ /* 0x000364000c1e1520 */
.L_x_151:
[----:B------:R-:W-:Y:S05]  /*9690*/  BSYNC B0 ;  /* 0x0000000000007941 */ /* 0x000fea0003800000 */
.L_x_150:
[----:B-----5:R-:W-:Y:S01]  /*96a0*/  IMAD.U32 R16, R15, 0x10000, RZ ;  /* 0x000100000f107824 */ /* 0x020fe200078e00ff */
[----:B------:R-:W-:Y:S01]  /*96b0*/  ISETP.GT.AND P1, PT, R14, 0x48, PT ;  /* 0x000000480e00780c */ /* 0x000fe20003f24270 */
[----:B0-----:R-:W-:Y:S01]  /*96c0*/  IMAD.WIDE.U32 R4, R18, R17, UR12 ;  /* 0x0000000c12047e25 */ /* 0x001fe2000f8e0011 */
[----:B------:R-:W-:Y:S03]  /*96d0*/  BSSY B0, `(.L_x_152) ;  /* 0x000000c000007945 */ /* 0x000fe60003800000 */
[----:B------:R-:W-:Y:S01]  /*96e0*/  FMUL R16, R16, UR22 ;  /* 0x0000001610107c20 */ /* 0x000fe20008400000 */
[----:B------:R-:W-:-:S03]  /*96f0*/  IADD3 R18, P3, R10, R4, RZ ;  /* 0x000000040a127210 */ /* 0x000fc60007f7e0ff */
[----:B------:R-:W-:Y:S01]  /*9700*/  FFMA R16, R153, UR11, R16 ;  /* 0x0000000b99107c23 */ /* 0x000fe20008000010 */
[----:B------:R-:W-:-:S04]  /*9710*/  IADD3.X R5, R11, R19, R5, P3, !PT ;  /* 0x000000130b057210 */ /* 0x000fc80001ffe405 */
[----:B------:R-:W-:Y:S02]  /*9720*/  F2FP.BF16.F32.PACK_AB R16, RZ, R16 ;  /* 0x00000010ff10723e */ /* 0x000fe400000010ff */
[----:B------:R-:W-:Y:S02]  /*9730*/  ISETP.GT.AND P3, PT, R0, RZ, P1 ;  /* 0x000000ff0000720c */ /* 0x000fe40000f64270 */
[C---:B------:R-:W-:Y:S01]  /*9740*/  LEA R4, P4, R18.reuse, UR18, 0x1 ;  /* 0x0000001212047c11 */ /* 0x040fe2000f8808ff */
[----:B------:R0:W-:Y:S03]  /*9750*/  @P2 STG.E.U16 desc[UR20][R8.64+0x2], R16 ;  /* 0x0000021008002986 */ /* 0x0001e6000c101514 */
[----:B------:R-:W-:-:S07]  /*9760*/  LEA.HI.X R5, R18, UR19, R5, 0x1, P4 ;  /* 0x0000001312057c11 */ /* 0x000fce000a0f0c05 */
[----:B------:R-:W-:Y:S05]  /*9770*/  @!P3 BRA `(.L_x_153) ;  /* 0x000000000004b947 */ /* 0x000fea0003800000 */
[----:B------:R2:W5:Y:S02]  /*9780*/  LDG.E.LTC128B.U16 R15, desc[UR20][R4.64] ;  /* 0x00000014040f7981 */ /* 0x000564000c1e1520 */
.L_x_153:
[----:B------:R-:W-:Y:S05]  /*9790*/  BSYNC B0 ;  /* 0x0000000000007941 */ /* 0x000fea0003800000 */
.L_x_152:
[----:B0----5:R-:W-:Y:S01]  /*97a0*/  IMAD.U32 R16, R15, 0x10000, RZ ;  /* 0x000100000f107824 */ /* 0x021fe200078e00ff */
[----:B------:R-:W-:Y:S01]  /*97b0*/  IADD3 R18, P4, R8, UR8, RZ ;  /* 0x0000000808127c10 */ /* 0x000fe2000ff9e0ff */
[----:B------:R-:W-:Y:S01]  /*97c0*/  BSSY B0, `(.L_x_154) ;  /* 0x0000009000007945 */ /* 0x000fe20003800000 */
[----:B------:R-:W-:Y:S01]  /*97d0*/  ISETP.GT.AND P2, PT, R0, 0x1, P1 ;  /* 0x000000010000780c */ /* 0x000fe20000f44270 */
[----:B------:R-:W-:-:S04]  /*97e0*/  FMUL R19, R16, UR22 ;  /* 0x0000001610137c20 */ /* 0x000fc80008400000 */
[----:B------:R-:W-:-:S05]  /*97f0*/  FFMA R19, R154, UR11, R19 ;  /* 0x0000000b9a137c23 */ /* 0x000fca0008000013 */
[----:B------:R-:W-:Y:S02]  /*9800*/  F2FP.BF16.F32.PACK_AB R16, RZ, R19 ;  /* 0x00000013ff10723e */ /* 0x000fe400000010ff */
[----:B------:R-:W-:-:S05]  /*9810*/  IADD3.X R19, R9, UR5, RZ, P4, !PT ;  /* 0x0000000509137c10 */ /* 0x000fca000a7fe4ff */
[----:B------:R0:W-:Y:S01]  /*9820*/  @P3 STG.E.U16 desc[UR20][R18.64], R16 ;  /* 0x0000001012003986 */ /* 0x0001e2000c101514 */
[----:B------:R-:W-:Y:S05]  /*9830*/  @!P2 BRA `(.L_x_155) ;  /* 0x000000000004a947 */ /* 0x000fea0003800000 */
[----:B------:R3:W5:Y:S02]  /*9840*/  LDG.E.LTC128B.U16 R15, desc[UR20][R4.64+0x2] ;  /* 0x00000214040f7981 */ /* 0x000764000c1e1520 */
.L_x_155:
[----:B------:R-:W-:Y:S05]  /*9850*/  BSYNC B0 ;  /* 0x0000000000007941 */ /* 0x000fea0003800000 */
.L_x_154:
[----:B0----5:R-:W-:Y:S01]  /*9860*/  SHF.L.U32 R16, R15, 0x10, RZ ;  /* 0x000000100f107819 */ /* 0x021fe200000006ff */
[----:B------:R-:W-:Y:S01]  /*9870*/  BSSY B0, `(.L_x_156) ;  /* 0x0000008000007945 */ /* 0x000fe20003800000 */
[----:B------:R-:W-:-:S03]  /*9880*/  ISETP.GT.AND P3, PT, R0, 0x8, P0 ;  /* 0x000000080000780c */ /* 0x000fc60000764270 */
[----:B------:R-:W-:-:S04]  /*9890*/  FMUL R16, R16, UR22 ;  /* 0x0000001610107c20 */ /* 0x000fc80008400000 */
[----:B------:R-:W-:-:S05]  /*98a0*/  FFMA R16, R155, UR11, R16 ;  /* 0x0000000b9b107c23 */ /* 0x000fca0008000010 */
[----:B------:R-:W-:-:S05]  /*98b0*/  F2FP.BF16.F32.PACK_AB R16, RZ, R16 ;  /* 0x00000010ff10723e */ /* 0x000fca00000010ff */
[----:B------:R0:W-:Y:S01]  /*98c0*/  @P2 STG.E.U16 desc[UR20][R18.64+0x2], R16 ;  /* 0x0000021012002986 */ /* 0x0001e2000c101514 */
[----:B------:R-:W-:Y:S05]  /*98d0*/  @!P3 BRA `(.L_x_157) ;  /* 0x000000000004b947 */ /* 0x000fea0003800000 */
[----:B------:R4:W5:Y:S02]  /*98e0*/  LDG.E.LTC128B.U16 R15, desc[UR20][R6.64+0x10] ;  /* 0x00001014060f7981 */ /* 0x000964000c1e1520 */
.L_x_157:
[----:B------:R-:W-:Y:S05]  /*98f0*/  BSYNC B0 ;  /* 0x0000000000007941 */ /* 0x000fea0003800000 */
.L_x_156:
[----:B0----5:R-:W-:Y:S01]  /*9900*/  IMAD.U32 R16, R15, 0x10000, RZ ;  /* 0x000100000f107824 */ /* 0x021fe200078e00ff */
[----:B------:R-:W-:Y:S01]  /*9910*/  ISETP.GT.AND P2, PT, R0, 0x9, P0 ;  /* 0x000000090000780c */ /* 0x000fe20000744270 */
[----:B------:R-:W-:Y:S02]  /*9920*/  BSSY B0, `(.L_x_158) ;  /* 0x0000007000007945 */ /* 0x000fe40003800000 */
[----:B------:R-:W-:-:S04]  /*9930*/  FMUL R19, R16, UR22 ;  /* 0x0000001610137c20 */ /* 0x000fc80008400000 */
[----:B------:R-:W-:-:S05]  /*9940*/  FFMA R19, R156, UR11, R19 ;  /* 0x0000000b9c137c23 */ /* 0x000fca0008000013 */
[----:B------:R-:W-:-:S05]  /*9950*/  F2FP.BF16.F32.PACK_AB R19, RZ, R19 ;  /* 0x00000013ff13723e */ /* 0x000fca00000010ff */
[----:B------:R0:W-:Y:S01]  /*9960*/  @P3 STG.E.U16 desc[UR20][R8.64+0x10], R19 ;  /* 0x0000101308003986 */ /* 0x0001e2000c101514 */
[----:B------:R-:W-:Y:S05]  /*9970*/  @!P2 BRA `(.L_x_159) ;  /* 0x000000000004a947 */ /* 0x000fea0003800000 */
[----:B------:R0:W5:Y:S02]  /*9980*/  LDG.E.LTC128B.U16 R15, desc[UR20][R6.64+0x12] ;  /* 0x00001214060f7981 */ /* 0x000164000c1e1520 */
.L_x_159:
[----:B------:R-:W-:Y:S05]  /*9990*/  BSYNC B0 ;  /* 0x0000000000007941 */ /* 0x000fea0003800000 */
.L_x_158:
[----:B-----5:R-:W-:Y:S01]  /*99a0*/  IMAD.U32 R16, R15, 0x10000, RZ ;  /* 0x000100000f107824 */ /* 0x020fe200078e00ff */
        /* <DEDUP_REMOVED lines=8> */
.L_x_161:
[----:B------:R-:W-:Y:S05]  /*9a30*/  BSYNC B0 ;  /* 0x0000000000007941 */ /* 0x000fea0003800000 */
.L_x_160:
[----:B0----5:R-:W-:Y:S01]  /*9a40*/  IMAD.U32 R16, R15, 0x10000, RZ ;  /* 0x000100000f107824 */ /* 0x021fe200078e00ff */
[----:B------:R-:W-:Y:S01]  /*9a50*/  ISETP.GT.AND P2, PT, R0, 0x9, P1 ;  /* 0x000000090000780c */ /* 0x000fe20000f44270 */
[----:B------:R-:W-:Y:S01]  /*9a60*/  IMAD.U32 R21, RZ, RZ, UR8 ;  /* 0x00000008ff157e24 */ /* 0x000fe2000f8e00ff */
[----:B------:R-:W-:Y:S01]  /*9a70*/  BSSY B0, `(.L_x_162) ;  /* 0x000000a000007945 */ /* 0x000fe20003800000 */
[----:B------:R-:W-:Y:S01]  /*9a80*/  FMUL R19, R16, UR22 ;  /* 0x0000001610137c20 */ /* 0x000fe20008400000 */
[----:B------:R-:W-:Y:S02]  /*9a90*/  IMAD.U32 R23, RZ, RZ, UR5 ;  /* 0x00000005ff177e24 */ /* 0x000fe4000f8e00ff */
[----:B------:R-:W-:Y:S01]  /*9aa0*/  IADD3 R18, P4, P5, R21, UR7, R2 ;  /* 0x0000000715127c10 */ /* 0x000fe2000fd9e002 */
[----:B------:R-:W-:-:S05]  /*9ab0*/  FFMA R19, R158, UR11, R19 ;  /* 0x0000000b9e137c23 */ /* 0x000fca0008000013 */
[----:B------:R-:W-:Y:S02]  /*9ac0*/  F2FP.BF16.F32.PACK_AB R16, RZ, R19 ;  /* 0x00000013ff10723e */ /* 0x000fe400000010ff */
[----:B------:R-:W-:-:S05]  /*9ad0*/  IADD3.X R19, R23, UR4, R3, P4, P5 ;  /* 0x0000000417137c10 */ /* 0x000fca000a7ea403 */
[----:B------:R0:W-:Y:S01]  /*9ae0*/  @P3 STG.E.U16 desc[UR20][R18.64+0x10], R16 ;  /* 0x0000101012003986 */ /* 0x0001e2000c101514 */
[----:B------:R-:W-:Y:S05]  /*9af0*/  @!P2 BRA `(.L_x_163) ;  /* 0x000000000004a947 */ /* 0x000fea0003800000 */
[----:B------:R0:W5:Y:S02]  /*9b00*/  LDG.E.LTC128B.U16 R15, desc[UR20][R4.64+0x12] ;  /* 0x00001214040f7981 */ /* 0x000164000c1e1520 */
.L_x_163:
[----:B------:R-:W-:Y:S05]  /*9b10*/  BSYNC B0 ;  /* 0x0000000000007941 */ /* 0x000fea0003800000 */
.L_x_162:
        /* <DEDUP_REMOVED lines=9> */
.L_x_165:
[----:B------:R-:W-:Y:S05]  /*9bb0*/  BSYNC B0 ;  /* 0x0000000000007941 */ /* 0x000fea0003800000 */
.L_x_164:
        /* <DEDUP_REMOVED lines=9> */
.L_x_167:
[----:B------:R-:W-:Y:S05]  /*9c50*/  BSYNC B0 ;  /* 0x0000000000007941 */ /* 0x000fea0003800000 */
.L_x_166:
        /* <DEDUP_REMOVED lines=9> */
.L_x_169:
[----:B------:R-:W-:Y:S05]  /*9cf0*/  BSYNC B0 ;  /* 0x0000000000007941 */ /* 0x000fea0003800000 */
.L_x_168:
        /* <DEDUP_REMOVED lines=9> */
.L_x_171:
[----:B------:R-:W-:Y:S05]  /*9d90*/  BSYNC B0 ;  /* 0x0000000000007941 */ /* 0x000fea0003800000 */
.L_x_170:
        /* <DEDUP_REMOVED lines=9> */
.L_x_173:
[----:B------:R-:W-:Y:S05]  /*9e30*/  BSYNC B0 ;  /* 0x0000000000007941 */ /* 0x000fea0003800000 */
.L_x_172:
        /* <DEDUP_REMOVED lines=9> */
.L_x_175:
[----:B------:R-:W-:Y:S05]  /*9ed0*/  BSYNC B0 ;  /* 0x0000000000007941 */ /* 0x000fea0003800000 */
.L_x_174:
[----:B-----5:R-:W-:Y:S01]  /*9ee0*/  SHF.L.U32 R16, R15, 0x10, RZ ;  /* 0x000000100f107819 */ /* 0x020fe200000006ff */
        /* <DEDUP_REMOVED lines=8> */
.L_x_177:
[----:B------:R-:W-:Y:S05]  /*9f70*/  BSYNC B0 ;  /* 0x0000000000007941 */ /* 0x000fea0003800000 */
.L_x_176:
        /* <DEDUP_REMOVED lines=9> */
.L_x_179:
[----:B------:R-:W-:Y:S05]  /*a010*/  BSYNC B0 ;  /* 0x0000000000007941 */ /* 0x000fea0003800000 */
.L_x_178:
        /* <DEDUP_REMOVED lines=9> */
.L_x_181:
[----:B------:R-:W-:Y:S05]  /*a0b0*/  BSYNC B0 ;  /* 0x0000000000007941 */ /* 0x000fea0003800000 */
.L_x_180:
        /* <DEDUP_REMOVED lines=9> */
.L_x_183:
[----:B------:R-:W-:Y:S05]  /*a150*/  BSYNC B0 ;  /* 0x0000000000007941 */ /* 0x000fea0003800000 */
.L_x_182:
        /* <DEDUP_REMOVED lines=9> */
.L_x_185:
[----:B------:R-:W-:Y:S05]  /*a1f0*/  BSYNC B0 ;  /* 0x0000000000007941 */ /* 0x000fea0003800000 */
.L_x_184:
        /* <DEDUP_REMOVED lines=9> */
.L_x_187:
[----:B------:R-:W-:Y:S05]  /*a290*/  BSYNC B0 ;  /* 0x0000000000007941 */ /* 0x000fea0003800000 */
.L_x_186:
        /* <DEDUP_REMOVED lines=9> */
.L_x_189:
[----:B------:R-:W-:Y:S05]  /*a330*/  BSYNC B0 ;  /* 0x0000000000007941 */ /* 0x000fea0003800000 */
.L_x_188:
        /* <DEDUP_REMOVED lines=9> */
.L_x_191:
[----:B------:R-:W-:Y:S05]  /*a3d0*/  BSYNC B0 ;  /* 0x0000000000007941 */ /* 0x000fea0003800000 */
.L_x_190:
        /* <DEDUP_REMOVED lines=9> */
.L_x_193:
[----:B------:R-:W-:Y:S05]  /*a470*/  BSYNC B0 ;  /* 0x0000000000007941 */ /* 0x000fea0003800000 */
.L_x_192:
        /* <DEDUP_REMOVED lines=9> */
.L_x_195:
[----:B------:R-:W-:Y:S05]  /*a510*/  BSYNC B0 ;  /* 0x0000000000007941 */ /* 0x000fea0003800000 */
.L_x_194:
        /* <DEDUP_REMOVED lines=9> */
.L_x_197:
[----:B------:R-:W-:Y:S05]  /*a5b0*/  BSYNC B0 ;  /* 0x0000000000007941 */ /* 0x000fea0003800000 */
.L_x_196:
        /* <DEDUP_REMOVED lines=9> */
.L_x_199:
[----:B------:R-:W-:Y:S05]  /*a650*/  BSYNC B0 ;  /* 0x0000000000007941 */ /* 0x000fea0003800000 */
.L_x_198:
        /* <DEDUP_REMOVED lines=9> */
.L_x_201:
[----:B------:R-:W-:Y:S05]  /*a6f0*/  BSYNC B0 ;  /* 0x0000000000007941 */ /* 0x000fea0003800000 */
.L_x_200:
        /* <DEDUP_REMOVED lines=9> */
.L_x_203:
[----:B------:R-:W-:Y:S05]  /*a790*/  BSYNC B0 ;  /* 0x0000000000007941 */ /* 0x000fea0003800000 */
.L_x_202:
        /* <DEDUP_REMOVED lines=9> */
.L_x_205:
[----:B------:R-:W-:Y:S05]  /*a830*/  BSYNC B0 ;  /* 0x0000000000007941 */ /* 0x000fea0003800000 */
.L_x_204:
        /* <DEDUP_REMOVED lines=9> */
.L_x_207:
[----:B------:R-:W-:Y:S05]  /*a8d0*/  BSYNC B0 ;  /* 0x0000000000007941 */ /* 0x000fea0003800000 */
.L_x_206:
        /* <DEDUP_REMOVED lines=9> */
.L_x_209:
[----:B------:R-:W-:Y:S05]  /*a970*/  BSYNC B0 ;  /* 0x0000000000007941 */ /* 0x000fea0003800000 */
.L_x_208:
        /* <DEDUP_REMOVED lines=9> */
.L_x_211:
[----:B------:R-:W-:Y:S05]  /*aa10*/  BSYNC B0 ;  /* 0x0000000000007941 */ /* 0x000fea0003800000 */
.L_x_210:
        /* <DEDUP_REMOVED lines=9> */
.L_x_213:
[----:B------:R-:W-:Y:S05]  /*aab0*/  BSYNC B0 ;  /* 0x0000000000007941 */ /* 0x000fea0003800000 */
.L_x_212:
        /* <DEDUP_REMOVED lines=9> */
.L_x_215:
[----:B------:R-:W-:Y:S05]  /*ab50*/  BSYNC B0 ;  /* 0x0000000000007941 */ /* 0x000fea0003800000 */
.L_x_214:
        /* <DEDUP_REMOVED lines=9> */
.L_x_217:
[----:B------:R-:W-:Y:S05]  /*abf0*/  BSYNC B0 ;  /* 0x0000000000007941 */ /* 0x000fea0003800000 */
.L_x_216:
        /* <DEDUP_REMOVED lines=9> */
.L_x_219:
[----:B------:R-:W-:Y:S05]  /*ac90*/  BSYNC B0 ;  /* 0x0000000000007941 */ /* 0x000fea0003800000 */
.L_x_218:
        /* <DEDUP_REMOVED lines=9> */
.L_x_221:
[----:B------:R-:W-:Y:S05]  /*ad30*/  BSYNC B0 ;  /* 0x0000000000007941 */ /* 0x000fea0003800000 */
.L_x_220:
        /* <DEDUP_REMOVED lines=9> */
.L_x_223:
[----:B------:R-:W-:Y:S05]  /*add0*/  BSYNC B0 ;  /* 0x0000000000007941 */ /* 0x000fea0003800000 */
.L_x_222:
        /* <DEDUP_REMOVED lines=9> */
.L_x_225:
[----:B------:R-:W-:Y:S05]  /*ae70*/  BSYNC B0 ;  /* 0x0000000000007941 */ /* 0x000fea0003800000 */
.L_x_224:
        /* <DEDUP_REMOVED lines=9> */
.L_x_227:
[----:B------:R-:W-:Y:S05]  /*af10*/  BSYNC B0 ;  /* 0x0000000000007941 */ /* 0x000fea0003800000 */
.L_x_226:
        /* <DEDUP_REMOVED lines=9> */
.L_x_229:
[----:B------:R-:W-:Y:S05]  /*afb0*/  BSYNC B0 ;  /* 0x0000000000007941 */ /* 0x000fea0003800000 */
.L_x_228:
        /* <DEDUP_REMOVED lines=9> */
.L_x_231:
[----:B------:R-:W-:Y:S05]  /*b050*/  BSYNC B0 ;  /* 0x0000000000007941 */ /* 0x000fea0003800000 */
.L_x_230:
        /* <DEDUP_REMOVED lines=9> */
.L_x_233:
[----:B------:R-:W-:Y:S05]  /*b0f0*/  BSYNC B0 ;  /* 0x0000000000007941 */ /* 0x000fea0003800000 */
.L_x_232:
        /* <DEDUP_REMOVED lines=9> */
.L_x_235:
[----:B------:R-:W-:Y:S05]  /*b190*/  BSYNC B0 ;  /* 0x0000000000007941 */ /* 0x000fea0003800000 */
.L_x_234:
        /* <DEDUP_REMOVED lines=9> */
.L_x_237:
[----:B------:R-:W-:Y:S05]  /*b230*/  BSYNC B0 ;  /* 0x0000000000007941 */ /* 0x000fea0003800000 */
.L_x_236:
        /* <DEDUP_REMOVED lines=9> */
.L_x_239:
[----:B------:R-:W-:Y:S05]  /*b2d0*/  BSYNC B0 ;  /* 0x0000000000007941 */ /* 0x000fea0003800000 */
.L_x_238:
        /* <DEDUP_REMOVED lines=9> */
.L_x_241:
[----:B------:R-:W-:Y:S05]  /*b370*/  BSYNC B0 ;  /* 0x0000000000007941 */ /* 0x000fea0003800000 */
.L_x_240:
        /* <DEDUP_REMOVED lines=9> */
.L_x_243:
[----:B------:R-:W-:Y:S05]  /*b410*/  BSYNC B0 ;  /* 0x0000000000007941 */ /* 0x000fea0003800000 */
.L_x_242:
        /* <DEDUP_REMOVED lines=9> */
.L_x_245:
[----:B------:R-:W-:Y:S05]  /*b4b0*/  BSYNC B0 ;  /* 0x0000000000007941 */ /* 0x000fea0003800000 */
.L_x_244:
        /* <DEDUP_REMOVED lines=9> */
.L_x_247:
[----:B------:R-:W-:Y:S05]  /*b550*/  BSYNC B0 ;  /* 0x0000000000007941 */ /* 0x000fea0003800000 */
.L_x_246:
        /* <DEDUP_REMOVED lines=9> */
.L_x_249:
[----:B------:R-:W-:Y:S05]  /*b5f0*/  BSYNC B0 ;  /* 0x0000000000007941 */ /* 0x000fea0003800000 */
.L_x_248:
        /* <DEDUP_REMOVED lines=9> */
.L_x_251:
[----:B------:R-:W-:Y:S05]  /*b690*/  BSYNC B0 ;  /* 0x0000000000007941 */ /* 0x000fea0003800000 */
.L_x_250:
        /* <DEDUP_REMOVED lines=9> */
.L_x_253:
[----:B------:R-:W-:Y:S05]  /*b730*/  BSYNC B0 ;  /* 0x0000000000007941 */ /* 0x000fea0003800000 */
.L_x_252:
        /* <DEDUP_REMOVED lines=9> */
.L_x_255:
[----:B------:R-:W-:Y:S05]  /*b7d0*/  BSYNC B0 ;  /* 0x0000000000007941 */ /* 0x000fea0003800000 */
.L_x_254:
        /* <DEDUP_REMOVED lines=9> */
.L_x_257:
[----:B------:R-:W-:Y:S05]  /*b870*/  BSYNC B0 ;  /* 0x0000000000007941 */ /* 0x000fea0003800000 */
.L_x_256:
        /* <DEDUP_REMOVED lines=9> */
.L_x_259:
[----:B------:R-:W-:Y:S05]  /*b910*/  BSYNC B0 ;  /* 0x0000000000007941 */ /* 0x000fea0003800000 */
.L_x_258:
        /* <DEDUP_REMOVED lines=9> */
.L_x_261:
[----:B------:R-:W-:Y:S05]  /*b9b0*/  BSYNC B0 ;  /* 0x0000000000007941 */ /* 0x000fea0003800000 */
.L_x_260:
        /* <DEDUP_REMOVED lines=9> */
.L_x_263:
[----:B------:R-:W-:Y:S05]  /*ba50*/  BSYNC B0 ;  /* 0x0000000000007941 */ /* 0x000fea0003800000 */
.L_x_262:
        /* <DEDUP_REMOVED lines=9> */
.L_x_265:
[----:B------:R-:W-:Y:S05]  /*baf0*/  BSYNC B0 ;  /* 0x0000000000007941 */ /* 0x000fea0003800000 */
.L_x_264:
        /* <DEDUP_REMOVED lines=9> */
.L_x_267:
[----:B------:R-:W-:Y:S05]  /*bb90*/  BSYNC B0 ;  /* 0x0000000000007941 */ /* 0x000fea0003800000 */
.L_x_266:
        /* <DEDUP_REMOVED lines=9> */
.L_x_269:
[----:B------:R-:W-:Y:S05]  /*bc30*/  BSYNC B0 ;  /* 0x0000000000007941 */ /* 0x000fea0003800000 */
.L_x_268:
        /* <DEDUP_REMOVED lines=9> */
.L_x_271:
[----:B------:R-:W-:Y:S05]  /*bcd0*/  BSYNC B0 ;  /* 0x0000000000007941 */ /* 0x000fea0003800000 */
.L_x_270:
[----:B01--45:R-:W-:Y:S01]  /*bce0*/  SHF.L.U32 R6, R15, 0x10, RZ ;  /* 0x000000100f067819 */ /* 0x033fe200000006ff */
        /* <DEDUP_REMOVED lines=8> */
.L_x_273:
[----:B------:R-:W-:Y:S05]  /*bd70*/  BSYNC B0 ;  /* 0x0000000000007941 */ /* 0x000fea0003800000 */
.L_x_272:
[----:B0----5:R-:W-:Y:S01]  /*bd80*/  IMAD.U32 R6, R15, 0x10000, RZ ;  /* 0x000100000f067824 */ /* 0x021fe200078e00ff */
[----:B------:R-:W-:Y:S01]  /*bd90*/  ISETP.GT.AND P1, PT, R0, 0x79, P1 ;  /* 0x000000790000780c */ /* 0x000fe20000f24270 */
[----:B------:R-:W-:Y:S01]  /*bda0*/  BSSY B0, `(.L_x_274) ;  /* 0x000000b000007945 */ /* 0x000fe20003800000 */
[----:B------:R-:W-:Y:S01]  /*bdb0*/  IADD3 R20, P0, R12, 0x80, RZ ;  /* 0x000000800c147810 */ /* 0x000fe20007f1e0ff */
[----:B------:R-:W-:Y:S01]  /*bdc0*/  FMUL R7, R6, UR22 ;  /* 0x0000001606077c20 */ /* 0x000fe20008400000 */
[----:B------:R-:W-:-:S03]  /*bdd0*/  @P2 IMAD.MOV.U32 R6, RZ, RZ, R18 ;  /* 0x000000ffff062224 */ /* 0x000fc600078e0012 */
[----:B------:R-:W-:-:S05]  /*bde0*/  FFMA R7, R214, UR11, R7 ;  /* 0x0000000bd6077c23 */ /* 0x000fca0008000007 */
[----:B------:R-:W-:-:S04]  /*bdf0*/  F2FP.BF16.F32.PACK_AB R7, RZ, R7 ;  /* 0x00000007ff07723e */ /* 0x000fc800000010ff */
[----:B------:R-:W-:Y:S01]  /*be00*/  PRMT R8, R7, 0x7610, R8 ;  /* 0x0000761007087816 */ /* 0x000fe20000000008 */
[----:B------:R-:W-:-:S05]  /*be10*/  @P2 IMAD.MOV.U32 R7, RZ, RZ, R19 ;  /* 0x000000ffff072224 */ /* 0x000fca00078e0013 */
[----:B------:R0:W-:Y:S01]  /*be20*/  @P2 STG.E.U16 desc[UR20][R6.64+0xf0], R8 ;  /* 0x0000f00806002986 */ /* 0x0001e2000c101514 */
[----:B------:R-:W-:Y:S05]  /*be30*/  @!P1 BRA `(.L_x_275) ;  /* 0x0000000000049947 */ /* 0x000fea0003800000 */
[----:B------:R4:W5:Y:S02]  /*be40*/  LDG.E.LTC128B.U16 R15, desc[UR20][R4.64+0xf2] ;  /* 0x0000f214040f7981 */ /* 0x000964000c1e1520 */
.L_x_275:
[----:B------:R-:W-:Y:S05]  /*be50*/  BSYNC B0 ;  /* 0x0000000000007941 */ /* 0x000fea0003800000 */
.L_x_274:
[----:B-12345:R-:W-:Y:S02]  /*be60*/  IMAD.U32 R4, R15, 0x10000, RZ ;  /* 0x000100000f047824 */ /* 0x03efe400078e00ff */
[----:B------:R-:W-:Y:S01]  /*be70*/  IMAD.X R5, RZ, RZ, R13, P0 ;  /* 0x000000ffff057224 */ /* 0x000fe200000e060d */
[----:B------:R-:W-:Y:S01]  /*be80*/  ISETP.GT.AND P0, PT, R14, 0x80, PT ;  /* 0x000000800e00780c */ /* 0x000fe20003f04270 */
[----:B------:R-:W-:Y:S01]  /*be90*/  FMUL R4, R4, UR22 ;  /* 0x0000001604047c20 */ /* 0x000fe20008400000 */
[----:B0-----:R-:W-:Y:S02]  /*bea0*/  IMAD.WIDE.U32 R6, R20, UR16, R10 ;  /* 0x0000001014067c25 */ /* 0x001fe4000f8e000a */
[----:B------:R-:W-:Y:S02]  /*beb0*/  ISETP.GT.AND P3, PT, R0, RZ, P0 ;  /* 0x000000ff0000720c */ /* 0x000fe40000764270 */
[----:B------:R-:W-:Y:S01]  /*bec0*/  FFMA R4, R215, UR11, R4 ;  /* 0x0000000bd7047c23 */ /* 0x000fe20008000004 */
[----:B------:R-:W-:-:S04]  /*bed0*/  IMAD R5, R5, UR16, RZ ;  /* 0x0000001005057c24 */ /* 0x000fc8000f8e02ff */
[----:B------:R-:W-:Y:S01]  /*bee0*/  IMAD R21, R20, UR17, R5 ;  /* 0x0000001114157c24 */ /* 0x000fe2000f8e0205 */
[----:B------:R-:W-:Y:S02]  /*bef0*/  F2FP.BF16.F32.PACK_AB R8, RZ, R4 ;  /* 0x00000004ff08723e */ /* 0x000fe400000010ff */
[----:B------:R-:W-:Y:S02]  /*bf00*/  LEA R4, P2, R6, UR18, 0x1 ;  /* 0x0000001206047c11 */ /* 0x000fe4000f8408ff */
[----:B------:R-:W-:Y:S02]  /*bf10*/  IADD3 R5, R7, R21, RZ ;  /* 0x0000001507057210 */ /* 0x000fe40007ffe0ff */
[----:B------:R-:W-:Y:S02]  /*bf20*/  PRMT R9, R8, 0x7610, R9 ;  /* 0x0000761008097816 */ /* 0x000fe40000000009 */
[----:B------:R-:W-:-:S03]  /*bf30*/  LEA.HI.X R5, R6, UR19, R5, 0x1, P2 ;  /* 0x0000001306057c11 */ /* 0x000fc600090f0c05 */
[----:B------:R0:W-:Y:S04]  /*bf40*/  @P1 STG.E.U16 desc[UR20][R18.64+0xf2], R9 ;  /* 0x0000f20912001986 */ /* 0x0001e8000c101514 */
[----:B------:R-:W2:Y:S01]  /*bf50*/  @P3 LDG.E.LTC128B.U16 R15, desc[UR20][R4.64] ;  /* 0x00000014040f3981 */ /* 0x000ea2000c1e1520 */
[----:B------:R-:W-:Y:S01]  /*bf60*/  USHF.L.U32 UR4, UR14, 0x8, URZ ;  /* 0x000000080e047899 */ /* 0x000fe2000800063f */
[----:B------:R-:W-:Y:S01]  /*bf70*/  ISETP.GT.AND P2, PT, R0, 0x1, P0 ;  /* 0x000000010000780c */ /* 0x000fe20000744270 */
[----:B------:R-:W-:Y:S01]  /*bf80*/  USHF.L.U64.HI UR6, UR14, 0x8, UR15 ;  /* 0x000000080e067899 */ /* 0x000fe2000801020f */
[----:B------:R-:W-:Y:S03]  /*bf90*/  BSSY B0, `(.L_x_276) ;  /* 0x000000a000007945 */ /* 0x000fe60003800000 */
[----:B------:R-:W-:-:S04]  /*bfa0*/  IADD3 R8, P1, R2, UR4, RZ ;  /* 0x0000000402087c10 */ /* 0x000fc8000ff3e0ff */
[----:B0-----:R-:W-:Y:S01]  /*bfb0*/  IADD3.X R9, R3, UR6, RZ, P1, !PT ;  /* 0x0000000603097c10 */ /* 0x001fe20008ffe4ff */
[----:B--2---:R-:W-:-:S04]  /*bfc0*/  IMAD.U32 R6, R15, 0x10000, RZ ;  /* 0x000100000f067824 */ /* 0x004fc800078e00ff */
[----:B------:R-:W-:-:S04]  /*bfd0*/  FMUL R7, R6, UR22 ;  /* 0x0000001606077c20 */ /* 0x000fc80008400000 */
[----:B------:R-:W-:-:S05]  /*bfe0*/  FFMA R7, R88, UR11, R7 ;  /* 0x0000000b58077c23 */ /* 0x000fca0008000007 */
[----:B------:R-:W-:-:S05]  /*bff0*/  F2FP.BF16.F32.PACK_AB R7, RZ, R7 ;  /* 0x00000007ff07723e */ /* 0x000fca00000010ff */
[----:B------:R0:W-:Y:S01]  /*c000*/  @P3 STG.E.U16 desc[UR20][R8.64], R7 ;  /* 0x0000000708003986 */ /* 0x0001e2000c101514 */
[----:B------:R-:W-:Y:S05]  /*c010*/  @!P2 BRA `(.L_x_277) ;  /* 0x000000000004a947 */ /* 0x000fea0003800000 */
[----:B------:R1:W5:Y:S02]  /*c020*/  LDG.E.LTC128B.U16 R15, desc[UR20][R4.64+0x2] ;  /* 0x00000214040f7981 */ /* 0x000364000c1e1520 */
.L_x_277:
[----:B------:R-:W-:Y:S05]  /*c030*/  BSYNC B0 ;  /* 0x0000000000007941 */ /* 0x000fea0003800000 */
.L_x_276:
        /* <DEDUP_REMOVED lines=15> */
.L_x_279:
[----:B------:R-:W-:Y:S05]  /*c130*/  BSYNC B0 ;  /* 0x0000000000007941 */ /* 0x000fea0003800000 */
.L_x_278:
        /* <DEDUP_REMOVED lines=11> */
.L_x_281:
[----:B------:R-:W-:Y:S05]  /*c1f0*/  BSYNC B0 ;  /* 0x0000000000007941 */ /* 0x000fea0003800000 */
.L_x_280:
        /* <DEDUP_REMOVED lines=9> */
.L_x_283:
[----:B------:R-:W-:Y:S05]  /*c290*/  BSYNC B0 ;  /* 0x0000000000007941 */ /* 0x000fea0003800000 */
.L_x_282:
        /* <DEDUP_REMOVED lines=9> */
.L_x_285:
[----:B------:R-:W-:Y:S05]  /*c330*/  BSYNC B0 ;  /* 0x0000000000007941 */ /* 0x000fea0003800000 */
.L_x_284:
        /* <DEDUP_REMOVED lines=9> */
.L_x_287:
[----:B------:R-:W-:Y:S05]  /*c3d0*/  BSYNC B0 ;  /* 0x0000000000007941 */ /* 0x000fea0003800000 */
.L_x_286:
        /* <DEDUP_REMOVED lines=13> */
.L_x_289:
[----:B------:R-:W-:Y:S05]  /*c4b0*/  BSYNC B0 ;  /* 0x0000000000007941 */ /* 0x000fea0003800000 */
.L_x_288:
        /* <DEDUP_REMOVED lines=9> */
.L_x_291:
[----:B------:R-:W-:Y:S05]  /*c550*/  BSYNC B0 ;  /* 0x0000000000007941 */ /* 0x000fea0003800000 */
.L_x_290:
        /* <DEDUP_REMOVED lines=9> */
.L_x_293:
[----:B------:R-:W-:Y:S05]  /*c5f0*/  BSYNC B0 ;  /* 0x0000000000007941 */ /* 0x000fea0003800000 */
.L_x_292:
        /* <DEDUP_REMOVED lines=9> */
.L_x_295:
[----:B------:R-:W-:Y:S05]  /*c690*/  BSYNC B0 ;  /* 0x0000000000007941 */ /* 0x000fea0003800000 */
.L_x_294:
        /* <DEDUP_REMOVED lines=9> */
.L_x_297:
[----:B------:R-:W-:Y:S05]  /*c730*/  BSYNC B0 ;  /* 0x0000000000007941 */ /* 0x000fea0003800000 */
.L_x_296:
        /* <DEDUP_REMOVED lines=9> */
.L_x_299:
[----:B------:R-:W-:Y:S05]  /*c7d0*/  BSYNC B0 ;  /* 0x0000000000007941 */ /* 0x000fea0003800000 */
.L_x_298:
        /* <DEDUP_REMOVED lines=9> */
.L_x_301:
[----:B------:R-:W-:Y:S05]  /*c870*/  BSYNC B0 ;  /* 0x0000000000007941 */ /* 0x000fea0003800000 */
.L_x_300:
        /* <DEDUP_REMOVED lines=9> */
.L_x_303:
[----:B------:R-:W-:Y:S05]  /*c910*/  BSYNC B0 ;  /* 0x0000000000007941 */ /* 0x000fea0003800000 */
.L_x_302:
        /* <DEDUP_REMOVED lines=9> */
.L_x_305:
[----:B------:R-:W-:Y:S05]  /*c9b0*/  BSYNC B0 ;  /* 0x0000000000007941 */ /* 0x000fea0003800000 */
.L_x_304:
        /* <DEDUP_REMOVED lines=9> */
.L_x_307:
[----:B------:R-:W-:Y:S05]  /*ca50*/  BSYNC B0 ;  /* 0x0000000000007941 */ /* 0x000fea0003800000 */
.L_x_306:
        /* <DEDUP_REMOVED lines=9> */
.L_x_309:
[----:B------:R-:W-:Y:S05]  /*caf0*/  BSYNC B0 ;  /* 0x0000000000007941 */ /* 0x000fea0003800000 */
.L_x_308:
        /* <DEDUP_REMOVED lines=9> */
.L_x_311:
[----:B------:R-:W-:Y:S05]  /*cb90*/  BSYNC B0 ;  /* 0x0000000000007941 */ /* 0x000fea0003800000 */
.L_x_310:
        /* <DEDUP_REMOVED lines=9> */
.L_x_313:
[----:B------:R-:W-:Y:S05]  /*cc30*/  BSYNC B0 ;  /* 0x0000000000007941 */ /* 0x000fea0003800000 */
.L_x_312:
        /* <DEDUP_REMOVED lines=9> */
.L_x_315:
[----:B------:R-:W-:Y:S05]  /*ccd0*/  BSYNC B0 ;  /* 0x0000000000007941 */ /* 0x000fea0003800000 */
.L_x_314:
        /* <DEDUP_REMOVED lines=9> */
.L_x_317:
[----:B------:R-:W-:Y:S05]  /*cd70*/  BSYNC B0 ;  /* 0x0000000000007941 */ /* 0x000fea0003800000 */
.L_x_316:
        /* <DEDUP_REMOVED lines=9> */
.L_x_319:
[----:B------:R-:W-:Y:S05]  /*ce10*/  BSYNC B0 ;  /* 0x0000000000007941 */ /* 0x000fea0003800000 */
.L_x_318:
        /* <DEDUP_REMOVED lines=9> */
.L_x_321:
[----:B------:R-:W-:Y:S05]  /*ceb0*/  BSYNC B0 ;  /* 0x0000000000007941 */ /* 0x000fea0003800000 */
.L_x_320:
        /* <DEDUP_REMOVED lines=9> */
.L_x_323:
[----:B------:R-:W-:Y:S05]  /*cf50*/  BSYNC B0 ;  /* 0x0000000000007941 */ /* 0x000fea0003800000 */
.L_x_322:
        /* <DEDUP_REMOVED lines=9> */
.L_x_325:
[----:B------:R-:W-:Y:S05]  /*cff0*/  BSYNC B0 ;  /* 0x0000000000007941 */ /* 0x000fea0003800000 */
.L_x_324:
        /* <DEDUP_REMOVED lines=9> */
.L_x_327:
[----:B------:R-:W-:Y:S05]  /*d090*/  BSYNC B0 ;  /* 0x0000000000007941 */ /* 0x000fea0003800000 */
.L_x_326:
        /* <DEDUP_REMOVED lines=9> */
.L_x_329:
[----:B------:R-:W-:Y:S05]  /*d130*/  BSYNC B0 ;  /* 0x0000000000007941 */ /* 0x000fea0003800000 */
.L_x_328:
        /* <DEDUP_REMOVED lines=9> */
.L_x_331:
[----:B------:R-:W-:Y:S05]  /*d1d0*/  BSYNC B0 ;  /* 0x0000000000007941 */ /* 0x000fea0003800000 */
.L_x_330:
        /* <DEDUP_REMOVED lines=9> */
.L_x_333:
[----:B------:R-:W-:Y:S05]  /*d270*/  BSYNC B0 ;  /* 0x0000000000007941 */ /* 0x000fea0003800000 */
.L_x_332:
        /* <DEDUP_REMOVED lines=9> */
.L_x_335:
[----:B------:R-:W-:Y:S05]  /*d310*/  BSYNC B0 ;  /* 0x0000000000007941 */ /* 0x000fea0003800000 */
.L_x_334:
        /* <DEDUP_REMOVED lines=9> */
.L_x_337:
[----:B------:R-:W-:Y:S05]  /*d3b0*/  BSYNC B0 ;  /* 0x0000000000007941 */ /* 0x000fea0003800000 */
.L_x_336:
        /* <DEDUP_REMOVED lines=9> */
.L_x_339:
[----:B------:R-:W-:Y:S05]  /*d450*/  BSYNC B0 ;  /* 0x0000000000007941 */ /* 0x000fea0003800000 */
.L_x_338:
        /* <DEDUP_REMOVED lines=9> */
.L_x_341:
[----:B------:R-:W-:Y:S05]  /*d4f0*/  BSYNC B0 ;  /* 0x0000000000007941 */ /* 0x000fea0003800000 */
.L_x_340:
        /* <DEDUP_REMOVED lines=9> */
.L_x_343:
[----:B------:R-:W-:Y:S05]  /*d590*/  BSYNC B0 ;  /* 0x0000000000007941 */ /* 0x000fea0003800000 */
.L_x_342:
        /* <DEDUP_REMOVED lines=9> */
.L_x_345:
[----:B------:R-:W-:Y:S05]  /*d630*/  BSYNC B0 ;  /* 0x0000000000007941 */ /* 0x000fea0003800000 */
.L_x_344:
        /* <DEDUP_REMOVED lines=9> */
.L_x_347:
[----:B------:R-:W-:Y:S05]  /*d6d0*/  BSYNC B0 ;  /* 0x0000000000007941 */ /* 0x000fea0003800000 */
.L_x_346:
        /* <DEDUP_REMOVED lines=9> */
.L_x_349:
[----:B------:R-:W-:Y:S05]  /*d770*/  BSYNC B0 ;  /* 0x0000000000007941 */ /* 0x000fea0003800000 */
.L_x_348:
        /* <DEDUP_REMOVED lines=9> */
.L_x_351:
[----:B------:R-:W-:Y:S05]  /*d810*/  BSYNC B0 ;  /* 0x0000000000007941 */ /* 0x000fea0003800000 */
.L_x_350:
        /* <DEDUP_REMOVED lines=9> */
.L_x_353:
[----:B------:R-:W-:Y:S05]  /*d8b0*/  BSYNC B0 ;  /* 0x0000000000007941 */ /* 0x000fea0003800000 */
.L_x_352:
        /* <DEDUP_REMOVED lines=9> */
.L_x_355:
[----:B------:R-:W-:Y:S05]  /*d950*/  BSYNC B0 ;  /* 0x0000000000007941 */ /* 0x000fea0003800000 */
.L_x_354:
        /* <DEDUP_REMOVED lines=9> */
.L_x_357:
[----:B------:R-:W-:Y:S05]  /*d9f0*/  BSYNC B0 ;  /* 0x0000000000007941 */ /* 0x000fea0003800000 */
.L_x_356:
        /* <DEDUP_REMOVED lines=9> */
.L_x_359:
[----:B------:R-:W-:Y:S05]  /*da90*/  BSYNC B0 ;  /* 0x0000000000007941 */ /* 0x000fea0003800000 */
.L_x_358:
        /* <DEDUP_REMOVED lines=9> */
.L_x_361:
[----:B------:R-:W-:Y:S05]  /*db30*/  BSYNC B0 ;  /* 0x0000000000007941 */ /* 0x000fea0003800000 */
.L_x_360:
        /* <DEDUP_REMOVED lines=9> */
.L_x_363:
[----:B------:R-:W-:Y:S05]  /*dbd0*/  BSYNC B0 ;  /* 0x0000000000007941 */ /* 0x000fea0003800000 */
.L_x_362:
        /* <DEDUP_REMOVED lines=9> */
.L_x_365:
[----:B------:R-:W-:Y:S05]  /*dc70*/  BSYNC B0 ;  /* 0x0000000000007941 */ /* 0x000fea0003800000 */
.L_x_364:
        /* <DEDUP_REMOVED lines=9> */
.L_x_367:
[----:B------:R-:W-:Y:S05]  /*dd10*/  BSYNC B0 ;  /* 0x0000000000007941 */ /* 0x000fea0003800000 */
.L_x_366:
        /* <DEDUP_REMOVED lines=9> */
.L_x_369:
[----:B------:R-:W-:Y:S05]  /*ddb0*/  BSYNC B0 ;  /* 0x0000000000007941 */ /* 0x000fea0003800000 */
.L_x_368:
        /* <DEDUP_REMOVED lines=9> */
.L_x_371:
[----:B------:R-:W-:Y:S05]  /*de50*/  BSYNC B0 ;  /* 0x0000000000007941 */ /* 0x000fea0003800000 */
.L_x_370:
        /* <DEDUP_REMOVED lines=9> */
.L_x_373:
[----:B------:R-:W-:Y:S05]  /*def0*/  BSYNC B0 ;  /* 0x0000000000007941 */ /* 0x000fea0003800000 */
.L_x_372:
        /* <DEDUP_REMOVED lines=9> */
.L_x_375:
[----:B------:R-:W-:Y:S05]  /*df90*/  BSYNC B0 ;  /* 0x0000000000007941 */ /* 0x000fea0003800000 */
.L_x_374:
        /* <DEDUP_REMOVED lines=9> */
.L_x_377:
[----:B------:R-:W-:Y:S05]  /*e030*/  BSYNC B0 ;  /* 0x0000000000007941 */ /* 0x000fea0003800000 */
.L_x_376:
        /* <DEDUP_REMOVED lines=9> */
.L_x_379:
[----:B------:R-:W-:Y:S05]  /*e0d0*/  BSYNC B0 ;  /* 0x0000000000007941 */ /* 0x000fea0003800000 */
.L_x_378:
        /* <DEDUP_REMOVED lines=9> */
.L_x_381:
[----:B------:R-:W-:Y:S05]  /*e170*/  BSYNC B0 ;  /* 0x0000000000007941 */ /* 0x000fea0003800000 */
.L_x_380:
        /* <DEDUP_REMOVED lines=9> */
.L_x_383:
[----:B------:R-:W-:Y:S05]  /*e210*/  BSYNC B0 ;  /* 0x0000000000007941 */ /* 0x000fea0003800000 */
.L_x_382:
        /* <DEDUP_REMOVED lines=9> */
.L_x_385:
[----:B------:R-:W-:Y:S05]  /*e2b0*/  BSYNC B0 ;  /* 0x0000000000007941 */ /* 0x000fea0003800000 */
.L_x_384:
        /* <DEDUP_REMOVED lines=9> */
.L_x_387:
[----:B------:R-:W-:Y:S05]  /*e350*/  BSYNC B0 ;  /* 0x0000000000007941 */ /* 0x000fea0003800000 */
.L_x_386:
        /* <DEDUP_REMOVED lines=9> */
.L_x_389:
[----:B------:R-:W-:Y:S05]  /*e3f0*/  BSYNC B0 ;  /* 0x0000000000007941 */ /* 0x000fea0003800000 */
.L_x_388:
        /* <DEDUP_REMOVED lines=9> */
.L_x_391:
[----:B------:R-:W-:Y:S05]  /*e490*/  BSYNC B0 ;  /* 0x0000000000007941 */ /* 0x000fea0003800000 */
.L_x_390:
        /* <DEDUP_REMOVED lines=9> */
.L_x_393:
[----:B------:R-:W-:Y:S05]  /*e530*/  BSYNC B0 ;  /* 0x0000000000007941 */ /* 0x000fea0003800000 */
.L_x_392:
        /* <DEDUP_REMOVED lines=9> */
.L_x_395:
[----:B------:R-:W-:Y:S05]  /*e5d0*/  BSYNC B0 ;  /* 0x0000000000007941 */ /* 0x000fea0003800000 */
.L_x_394:
        /* <DEDUP_REMOVED lines=9> */
.L_x_397:
[----:B------:R-:W-:Y:S05]  /*e670*/  BSYNC B0 ;  /* 0x0000000000007941 */ /* 0x000fea0003800000 */
.L_x_396:
[----:B01--45:R-:W-:Y:S01]  /*e680*/  IMAD.U32 R4, R15, 0x10000, RZ ;  /* 0x000100000f047824 */ /* 0x033fe200078e00ff */
        /* <DEDUP_REMOVED lines=8> */
.L_x_399:
[----:B------:R-:W-:Y:S05]  /*e710*/  BSYNC B0 ;  /* 0x0000000000007941 */ /* 0x000fea0003800000 */
.L_x_398:
[----:B0----5:R-:W-:Y:S01]  /*e720*/  IMAD.U32 R4, R15, 0x10000, RZ ;  /* 0x000100000f047824 */ /* 0x021fe200078e00ff */
[----:B------:R-:W-:Y:S01]  /*e730*/  ISETP.GT.AND P1, PT, R0, 0x79, P1 ;  /* 0x000000790000780c */ /* 0x000fe20000f24270 */
[----:B------:R-:W-:Y:S01]  /*e740*/  BSSY B0, `(.L_x_400) ;  /* 0x000000b000007945 */ /* 0x000fe20003800000 */
[----:B------:R-:W-:Y:S01]  /*e750*/  IADD3 R8, P0, R12, 0xc0, RZ ;  /* 0x000000c00c087810 */ /* 0x000fe20007f1e0ff */
[----:B------:R-:W-:Y:S01]  /*e760*/  FMUL R5, R4, UR22 ;  /* 0x0000001604057c20 */ /* 0x000fe20008400000 */
[----:B------:R-:W-:-:S03]  /*e770*/  @P2 MOV R4, R18 ;  /* 0x0000001200042202 */ /* 0x000fc60000000f00 */
[----:B------:R-:W-:-:S05]  /*e780*/  FFMA R5, R150, UR11, R5 ;  /* 0x0000000b96057c23 */ /* 0x000fca0008000005 */
[----:B------:R-:W-:-:S04]  /*e790*/  F2FP.BF16.F32.PACK_AB R5, RZ, R5 ;  /* 0x00000005ff05723e */ /* 0x000fc800000010ff */
[----:B------:R-:W-:Y:S01]  /*e7a0*/  PRMT R9, R5, 0x7610, R9 ;  /* 0x0000761005097816 */ /* 0x000fe20000000009 */
[----:B------:R-:W-:-:S05]  /*e7b0*/  @P2 IMAD.MOV.U32 R5, RZ, RZ, R19 ;  /* 0x000000ffff052224 */ /* 0x000fca00078e0013 */
[----:B------:R0:W-:Y:S01]  /*e7c0*/  @P2 STG.E.U16 desc[UR20][R4.64+0xf0], R9 ;  /* 0x0000f00904002986 */ /* 0x0001e2000c101514 */
[----:B------:R-:W-:Y:S05]  /*e7d0*/  @!P1 BRA `(.L_x_401) ;  /* 0x0000000000049947 */ /* 0x000fea0003800000 */
[----:B------:R4:W5:Y:S02]  /*e7e0*/  LDG.E.LTC128B.U16 R15, desc[UR20][R6.64+0xf2] ;  /* 0x0000f214060f7981 */ /* 0x000964000c1e1520 */
.L_x_401:
[----:B------:R-:W-:Y:S05]  /*e7f0*/  BSYNC B0 ;  /* 0x0000000000007941 */ /* 0x000fea0003800000 */
.L_x_400:
[----:B0----5:R-:W-:Y:S02]  /*e800*/  IMAD.U32 R4, R15, 0x10000, RZ ;  /* 0x000100000f047824 */ /* 0x021fe400078e00ff */
[----:B------:R-:W-:Y:S01]  /*e810*/  IMAD.X R12, RZ, RZ, R13, P0 ;  /* 0x000000ffff0c7224 */ /* 0x000fe200000e060d */
[----:B------:R-:W-:Y:S01]  /*e820*/  ISETP.GT.AND P0, PT, R14, 0xc0, PT ;  /* 0x000000c00e00780c */ /* 0x000fe20003f04270 */
[----:B------:R-:W-:Y:S01]  /*e830*/  FMUL R4, R4, UR22 ;  /* 0x0000001604047c20 */ /* 0x000fe20008400000 */
[----:B-1234-:R-:W-:Y:S02]  /*e840*/  IMAD.WIDE.U32 R6, R8, UR16, R10 ;  /* 0x0000001008067c25 */ /* 0x01efe4000f8e000a */
[----:B------:R-:W-:Y:S02]  /*e850*/  ISETP.GT.AND P2, PT, R0, RZ, P0 ;  /* 0x000000ff0000720c */ /* 0x000fe40000744270 */
[----:B------:R-:W-:Y:S01]  /*e860*/  FFMA R4, R151, UR11, R4 ;  /* 0x0000000b97047c23 */ /* 0x000fe20008000004 */
[----:B------:R-:W-:-:S04]  /*e870*/  IMAD R5, R12, UR16, RZ ;  /* 0x000000100c057c24 */ /* 0x000fc8000f8e02ff */
[----:B------:R-:W-:Y:S01]  /*e880*/  IMAD R13, R8, UR17, R5 ;  /* 0x00000011080d7c24 */ /* 0x000fe2000f8e0205 */
[----:B------:R-:W-:Y:S02]  /*e890*/  F2FP.BF16.F32.PACK_AB R9, RZ, R4 ;  /* 0x00000004ff09723e */ /* 0x000fe400000010ff */
[C---:B------:R-:W-:Y:S01]  /*e8a0*/  LEA R4, P3, R6.reuse, UR18, 0x1 ;  /* 0x0000001206047c11 */ /* 0x040fe2000f8608ff */
[----:B------:R-:W-:Y:S02]  /*e8b0*/  IMAD.IADD R5, R7, 0x1, R13 ;  /* 0x0000000107057824 */ /* 0x000fe400078e020d */
[----:B------:R0:W-:Y:S03]  /*e8c0*/  @P1 STG.E.U16 desc[UR20][R18.64+0xf2], R9 ;  /* 0x0000f20912001986 */ /* 0x0001e6000c101514 */
[----:B------:R-:W-:-:S05]  /*e8d0*/  LEA.HI.X R5, R6, UR19, R5, 0x1, P3 ;  /* 0x0000001306057c11 */ /* 0x000fca00098f0c05 */
[----:B------:R-:W2:Y:S01]  /*e8e0*/  @P2 LDG.E.LTC128B.U16 R15, desc[UR20][R4.64] ;  /* 0x00000014040f2981 */ /* 0x000ea2000c1e1520 */
[----:B------:R-:W-:Y:S01]  /*e8f0*/  UIMAD UR4, UR15, 0x180, URZ ;  /* 0x000001800f0478a4 */ /* 0x000fe2000f8e023f */
[----:B------:R-:W-:Y:S01]  /*e900*/  ISETP.GT.AND P3, PT, R0, 0x1, P0 ;  /* 0x000000010000780c */ /* 0x000fe20000764270 */
[----:B------:R-:W-:Y:S01]  /*e910*/  BSSY B0, `(.L_x_402) ;  /* 0x000000d000007945 */ /* 0x000fe20003800000 */
[----:B0-----:R-:W-:-:S05]  /*e920*/  MOV R9, UR14 ;  /* 0x0000000e00097c02 */ /* 0x001fca0008000f00 */
[----:B------:R-:W-:-:S04]  /*e930*/  IMAD.WIDE.U32 R2, R9, 0x180, R2 ;  /* 0x0000018009027825 */ /* 0x000fc800078e0002 */
[----:B--2---:R-:W-:-:S04]  /*e940*/  IMAD.U32 R6, R15, 0x10000, RZ ;  /* 0x000100000f067824 */ /* 0x004fc800078e00ff */
[----:B------:R-:W-:-:S04]  /*e950*/  FMUL R7, R6, UR22 ;  /* 0x0000001606077c20 */ /* 0x000fc80008400000 */
[----:B------:R-:W-:-:S05]  /*e960*/  FFMA R7, R24, UR11, R7 ;  /* 0x0000000b18077c23 */ /* 0x000fca0008000007 */
[----:B------:R-:W-:Y:S01]  /*e970*/  F2FP.BF16.F32.PACK_AB R6, RZ, R7 ;  /* 0x00000007ff06723e */ /* 0x000fe200000010ff */
[----:B------:R-:W-:-:S03]  /*e980*/  VIADD R7, R3, UR4 ;  /* 0x0000000403077c36 */ /* 0x000fc60008000000 */
[----:B------:R-:W-:Y:S01]  /*e990*/  PRMT R9, R6, 0x7610, R9 ;  /* 0x0000761006097816 */ /* 0x000fe20000000009 */
[----:B------:R-:W-:-:S05]  /*e9a0*/  @P2 IMAD.MOV.U32 R6, RZ, RZ, R2 ;  /* 0x000000ffff062224 */ /* 0x000fca00078e0002 */
[----:B------:R0:W-:Y:S01]  /*e9b0*/  @P2 STG.E.U16 desc[UR20][R6.64], R9 ;  /* 0x0000000906002986 */ /* 0x0001e2000c101514 */
[----:B------:R-:W-:Y:S05]  /*e9c0*/  @!P3 BRA `(.L_x_403) ;  /* 0x000000000004b947 */ /* 0x000fea0003800000 */
[----:B------:R1:W5:Y:S02]  /*e9d0*/  LDG.E.LTC128B.U16 R15, desc[UR20][R4.64+0x2] ;  /* 0x00000214040f7981 */ /* 0x000364000c1e1520 */
.L_x_403:
[----:B------:R-:W-:Y:S05]  /*e9e0*/  BSYNC B0 ;  /* 0x0000000000007941 */ /* 0x000fea0003800000 */
.L_x_402:
[----:B0-----:R-:W-:Y:S01]  /*e9f0*/  IMAD.WIDE.U32 R8, R8, R17, UR12 ;  /* 0x0000000c08087e25 */ /* 0x001fe2000f8e0011 */
[----:B------:R-:W-:Y:S01]  /*ea00*/  ISETP.GT.AND P1, PT, R14, 0xc8, PT ;  /* 0x000000c80e00780c */ /* 0x000fe20003f24270 */
[----:B------:R-:W-:Y:S02]  /*ea10*/  BSSY B0, `(.L_x_404) ;  /* 0x000000f000007945 */ /* 0x000fe40003800000 */
[----:B-----5:R-:W-:Y:S01]  /*ea20*/  IMAD.U32 R12, R15, 0x10000, RZ ;  /* 0x000100000f0c7824 */ /* 0x020fe200078e00ff */
[----:B------:R-:W-:Y:S02]  /*ea30*/  IADD3 R10, P2, R10, R8, RZ ;  /* 0x000000080a0a7210 */ /* 0x000fe40007f5e0ff */
[----:B------:R-:W-:Y:S01]  /*ea40*/  ISETP.GT.AND P4, PT, R0, RZ, P1 ;  /* 0x000000ff0000720c */ /* 0x000fe20000f84270 */
[----:B------:R-:W-:Y:S01]  /*ea50*/  FMUL R12, R12, UR22 ;  /* 0x000000160c0c7c20 */ /* 0x000fe20008400000 */
[----:B------:R-:W-:Y:S01]  /*ea60*/  IADD3.X R9, R11, R13, R9, P2, !PT ;  /* 0x0000000d0b097210 */ /* 0x000fe200017fe409 */
[----:B------:R-:W-:Y:S01]  /*ea70*/  @P3 IMAD.MOV.U32 R11, RZ, RZ, R7 ;  /* 0x000000ffff0b3224 */ /* 0x000fe200078e0007 */
[----:B------:R-:W-:Y:S01]  /*ea80*/  LEA R8, P2, R10, UR18, 0x1 ;  /* 0x000000120a087c11 */ /* 0x000fe2000f8408ff */
[----:B------:R-:W-:-:S03]  /*ea90*/  FFMA R12, R25, UR11, R12 ;  /* 0x0000000b190c7c23 */ /* 0x000fc6000800000c */
[----:B------:R-:W-:Y:S01]  /*eaa0*/  LEA.HI.X R9, R10, UR19, R9, 0x1, P2 ;  /* 0x000000130a097c11 */ /* 0x000fe200090f0c09 */
[----:B------:R-:W-:Y:S01]  /*eab0*/  @P3 IMAD.MOV.U32 R10, RZ, RZ, R2 ;  /* 0x000000ffff0a3224 */ /* 0x000fe200078e0002 */
[----:B------:R-:W-:-:S05]  /*eac0*/  F2FP.BF16.F32.PACK_AB R12, RZ, R12 ;  /* 0x0000000cff0c723e */ /* 0x000fca00000010ff */
[----:B------:R0:W-:Y:S01]  /*ead0*/  @P3 STG.E.U16 desc[UR20][R10.64+0x2], R12 ;  /* 0x0000020c0a003986 */ /* 0x0001e2000c101514 */
[----:B------:R-:W-:Y:S05]  /*eae0*/  @!P4 BRA `(.L_x_405) ;  /* 0x000000000004c947 */ /* 0x000fea0003800000 */
[----:B------:R2:W5:Y:S02]  /*eaf0*/  LDG.E.LTC128B.U16 R15, desc[UR20][R8.64] ;  /* 0x00000014080f7981 */ /* 0x000564000c1e1520 */
.L_x_405:
[----:B------:R-:W-:Y:S05]  /*eb00*/  BSYNC B0 ;  /* 0x0000000000007941 */ /* 0x000fea0003800000 */
.L_x_404:
[----:B0----5:R-:W-:Y:S01]  /*eb10*/  SHF.L.U32 R10, R15, 0x10, RZ ;  /* 0x000000100f0a7819 */ /* 0x021fe200000006ff */
[----:B------:R-:W-:Y:S01]  /*eb20*/  BSSY B0, `(.L_x_406) ;  /* 0x000000a000007945 */ /* 0x000fe20003800000 */
[----:B------:R-:W-:-:S03]  /*eb30*/  ISETP.GT.AND P3, PT, R0, 0x1, P1 ;  /* 0x000000010000780c */ /* 0x000fc60000f64270 */
[----:B------:R-:W-:Y:S01]  /*eb40*/  FMUL R11, R10, UR22 ;  /* 0x000000160a0b7c20 */ /* 0x000fe20008400000 */
[----:B------:R-:W-:-:S03]  /*eb50*/  IADD3 R10, P2, R2, UR8, RZ ;  /* 0x00000008020a7c10 */ /* 0x000fc6000ff5e0ff */
[----:B------:R-:W-:-:S05]  /*eb60*/  FFMA R11, R26, UR11, R11 ;  /* 0x0000000b1a0b7c23 */ /* 0x000fca000800000b */
[----:B------:R-:W-:Y:S02]  /*eb70*/  F2FP.BF16.F32.PACK_AB R12, RZ, R11 ;  /* 0x0000000bff0c723e */ /* 0x000fe400000010ff */
[----:B------:R-:W-:-:S05]  /*eb80*/  IADD3.X R11, R7, UR5, RZ, P2, !PT ;  /* 0x00000005070b7c10 */ /* 0x000fca00097fe4ff */
[----:B------:R0:W-:Y:S01]  /*eb90*/  @P4 STG.E.U16 desc[UR20][R10.64], R12 ;  /* 0x0000000c0a004986 */ /* 0x0001e2000c101514 */
[----:B------:R-:W-:Y:S05]  /*eba0*/  @!P3 BRA `(.L_x_407) ;  /* 0x000000000004b947 */ /* 0x000fea0003800000 */
[----:B------:R3:W5:Y:S02]  /*ebb0*/  LDG.E.LTC128B.U16 R15, desc[UR20][R8.64+0x2] ;  /* 0x00000214080f7981 */ /* 0x000764000c1e1520 */
.L_x_407:
[----:B------:R-:W-:Y:S05]  /*ebc0*/  BSYNC B0 ;  /* 0x0000000000007941 */ /* 0x000fea0003800000 */
.L_x_406:
        /* <DEDUP_REMOVED lines=9> */
.L_x_409:
[----:B------:R-:W-:Y:S05]  /*ec60*/  BSYNC B0 ;  /* 0x0000000000007941 */ /* 0x000fea0003800000 */
.L_x_408:
[----:B0----5:R-:W-:Y:S01]  /*ec70*/  IMAD.U32 R12, R15, 0x10000, RZ ;  /* 0x000100000f0c7824 */ /* 0x021fe200078e00ff */
[----:B------:R-:W-:Y:S01]  /*ec80*/  ISETP.GT.AND P3, PT, R0, 0x9, P0 ;  /* 0x000000090000780c */ /* 0x000fe20000764270 */
[----:B------:R-:W-:Y:S02]  /*ec90*/  BSSY B0, `(.L_x_410) ;  /* 0x000000a000007945 */ /* 0x000fe40003800000 */
        /* <DEDUP_REMOVED lines=9> */
.L_x_411:
[----:B------:R-:W-:Y:S05]  /*ed30*/  BSYNC B0 ;  /* 0x0000000000007941 */ /* 0x000fea0003800000 */
.L_x_410:
[----:B0----5:R-:W-:Y:S01]  /*ed40*/  IMAD.U32 R12, R15, 0x10000, RZ ;  /* 0x000100000f0c7824 */ /* 0x021fe200078e00ff */
[----:B------:R-:W-:Y:S01]  /*ed50*/  ISETP.GT.AND P4, PT, R0, 0x8, P1 ;  /* 0x000000080000780c */ /* 0x000fe20000f84270 */
[----:B------:R-:W-:Y:S01]  /*ed60*/  @P3 IMAD.MOV.U32 R13, RZ, RZ, R7 ;  /* 0x000000ffff0d3224 */ /* 0x000fe200078e0007 */
[----:B------:R-:W-:Y:S01]  /*ed70*/  BSSY B0, `(.L_x_412) ;  /* 0x0000009000007945 */ /* 0x000fe20003800000 */
[----:B------:R-:W-:-:S04]  /*ed80*/  FMUL R12, R12, UR22 ;  /* 0x000000160c0c7c20 */ /* 0x000fc80008400000 */
[----:B------:R-:W-:-:S05]  /*ed90*/  FFMA R12, R29, UR11, R12 ;  /* 0x0000000b1d0c7c23 */ /* 0x000fca000800000c */
[----:B------:R-:W-:-:S04]  /*eda0*/  F2FP.BF16.F32.PACK_AB R12, RZ, R12 ;  /* 0x0000000cff0c723e */ /* 0x000fc800000010ff */
[----:B------:R-:W-:Y:S02]  /*edb0*/  PRMT R14, R12, 0x7610, R14 ;  /* 0x000076100c0e7816 */ /* 0x000fe4000000000e */
[----:B------:R-:W-:-:S05]  /*edc0*/  @P3 MOV R12, R2 ;  /* 0x00000002000c3202 */ /* 0x000fca0000000f00 */
[----:B------:R0:W-:Y:S01]  /*edd0*/  @P3 STG.E.U16 desc[UR20][R12.64+0x12], R14 ;  /* 0x0000120e0c003986 */ /* 0x0001e2000c101514 */
[----:B------:R-:W-:Y:S05]  /*ede0*/  @!P4 BRA `(.L_x_413) ;  /* 0x000000000004c947 */ /* 0x000fea0003800000 */
[----:B------:R0:W5:Y:S02]  /*edf0*/  LDG.E.LTC128B.U16 R15, desc[UR20][R8.64+0x10] ;  /* 0x00001014080f7981 */ /* 0x000164000c1e1520 */
.L_x_413:
[----:B------:R-:W-:Y:S05]  /*ee00*/  BSYNC B0 ;  /* 0x0000000000007941 */ /* 0x000fea0003800000 */
.L_x_412:
        /* <DEDUP_REMOVED lines=9> */
.L_x_415:
[----:B------:R-:W-:Y:S05]  /*eea0*/  BSYNC B0 ;  /* 0x0000000000007941 */ /* 0x000fea0003800000 */
.L_x_414:
        /* <DEDUP_REMOVED lines=9> */
.L_x_417:
[----:B------:R-:W-:Y:S05]  /*ef40*/  BSYNC B0 ;  /* 0x0000000000007941 */ /* 0x000fea0003800000 */
.L_x_416:
[----:B0----5:R-:W-:Y:S01]  /*ef50*/  IMAD.U32 R12, R15, 0x10000, RZ ;  /* 0x000100000f0c7824 */ /* 0x021fe200078e00ff */
[----:B------:R-:W-:Y:S01]  /*ef60*/  ISETP.GT.AND P3, PT, R0, 0x11, P0 ;  /* 0x000000110000780c */ /* 0x000fe20000764270 */
[----:B------:R-:W-:Y:S02]  /*ef70*/  BSSY B0, `(.L_x_418) ;  /* 0x000000a000007945 */ /* 0x000fe40003800000 */
[----:B------:R-:W-:Y:S01]  /*ef80*/  FMUL R13, R12, UR22 ;  /* 0x000000160c0d7c20 */ /* 0x000fe20008400000 */
[----:B------:R-:W-:-:S03]  /*ef90*/  @P4 IMAD.MOV.U32 R12, RZ, RZ, R2 ;  /* 0x000000ffff0c4224 */ /* 0x000fc600078e0002 */
[----:B------:R-:W-:-:S05]  /*efa0*/  FFMA R13, R32, UR11, R13 ;  /* 0x0000000b200d7c23 */ /* 0x000fca000800000d */
[----:B------:R-:W-:-:S04]  /*efb0*/  F2FP.BF16.F32.PACK_AB R13, RZ, R13 ;  /* 0x0000000dff0d723e */ /* 0x000fc800000010ff */
[----:B------:R-:W-:Y:S02]  /*efc0*/  PRMT R14, R13, 0x7610, R14 ;  /* 0x000076100d0e7816 */ /* 0x000fe4000000000e */
[----:B------:R-:W-:-:S05]  /*efd0*/  @P4 MOV R13, R7 ;  /* 0x00000007000d4202 */ /* 0x000fca0000000f00 */
[----:B------:R0:W-:Y:S01]  /*efe0*/  @P4 STG.E.U16 desc[UR20][R12.64+0x20], R14 ;  /* 0x0000200e0c004986 */ /* 0x0001e2000c101514 */
[----:B------:R-:W-:Y:S05]  /*eff0*/  @!P3 BRA `(.L_x_419) ;  /* 0x000000000004b947 */ /* 0x000fea0003800000 */
[----:B------:R0:W5:Y:S02]  /*f000*/  LDG.E.LTC128B.U16 R15, desc[UR20][R4.64+0x22] ;  /* 0x00002214040f7981 */ /* 0x000164000c1e1520 */
.L_x_419:
[----:B------:R-:W-:Y:S05]  /*f010*/  BSYNC B0 ;  /* 0x0000000000007941 */ /* 0x000fea0003800000 */
.L_x_418:
[----:B0----5:R-:W-:Y:S01]  /*f020*/  IMAD.U32 R12, R15, 0x10000, RZ ;  /* 0x000100000f0c7824 */ /* 0x021fe200078e00ff */
[----:B------:R-:W-:Y:S01]  /*f030*/  ISETP.GT.AND P4, PT, R0, 0x10, P1 ;  /* 0x000000100000780c */ /* 0x000fe20000f84270 */
[----:B------:R-:W-:Y:S01]  /*f040*/  @P3 IMAD.MOV.U32 R13, RZ, RZ, R7 ;  /* 0x000000ffff0d3224 */ /* 0x000fe200078e0007 */
[----:B------:R-:W-:Y:S01]  /*f050*/  BSSY B0, `(.L_x_420) ;  /* 0x0000009000007945 */ /* 0x000fe20003800000 */
[----:B------:R-:W-:-:S04]  /*f060*/  FMUL R12, R12, UR22 ;  /* 0x000000160c0c7c20 */ /* 0x000fc80008400000 */
[----:B------:R-:W-:-:S05]  /*f070*/  FFMA R12, R33, UR11, R12 ;  /* 0x0000000b210c7c23 */ /* 0x000fca000800000c */
[----:B------:R-:W-:-:S04]  /*f080*/  F2FP.BF16.F32.PACK_AB R12, RZ, R12 ;  /* 0x0000000cff0c723e */ /* 0x000fc800000010ff */
[----:B------:R-:W-:Y:S01]  /*f090*/  PRMT R14, R12, 0x7610, R14 ;  /* 0x000076100c0e7816 */ /* 0x000fe2000000000e */
[----:B------:R-:W-:-:S05]  /*f0a0*/  @P3 IMAD.MOV.U32 R12, RZ, RZ, R2 ;  /* 0x000000ffff0c3224 */ /* 0x000fca00078e0002 */
[----:B------:R0:W-:Y:S01]  /*f0b0*/  @P3 STG.E.U16 desc[UR20][R12.64+0x22], R14 ;  /* 0x0000220e0c003986 */ /* 0x0001e2000c101514 */
[----:B------:R-:W-:Y:S05]  /*f0c0*/  @!P4 BRA `(.L_x_421) ;  /* 0x000000000004c947 */ /* 0x000fea0003800000 */
[----:B------:R0:W5:Y:S02]  /*f0d0*/  LDG.E.LTC128B.U16 R15, desc[UR20][R8.64+0x20] ;  /* 0x00002014080f7981 */ /* 0x000164000c1e1520 */
.L_x_421:
[----:B------:R-:W-:Y:S05]  /*f0e0*/  BSYNC B0 ;  /* 0x0000000000007941 */ /* 0x000fea0003800000 */
.L_x_420:
        /* <DEDUP_REMOVED lines=9> */
.L_x_423:
[----:B------:R-:W-:Y:S05]  /*f180*/  BSYNC B0 ;  /* 0x0000000000007941 */ /* 0x000fea0003800000 */
.L_x_422:
        /* <DEDUP_REMOVED lines=9> */
.L_x_425:
[----:B------:R-:W-:Y:S05]  /*f220*/  BSYNC B0 ;  /* 0x0000000000007941 */ /* 0x000fea0003800000 */
.L_x_424:
[----:B0----5:R-:W-:Y:S01]  /*f230*/  SHF.L.U32 R12, R15, 0x10, RZ ;  /* 0x000000100f0c7819 */ /* 0x021fe200000006ff */
[----:B------:R-:W-:Y:S01]  /*f240*/  BSSY B0, `(.L_x_426) ;  /* 0x000000b000007945 */ /* 0x000fe20003800000 */
[----:B------:R-:W-:-:S03]  /*f250*/  ISETP.GT.AND P3, PT, R0, 0x19, P0 ;  /* 0x000000190000780c */ /* 0x000fc60000764270 */
        /* <DEDUP_REMOVED lines=9> */
.L_x_427:
[----:B------:R-:W-:Y:S05]  /*f2f0*/  BSYNC B0 ;  /* 0x0000000000007941 */ /* 0x000fea0003800000 */
.L_x_426:
        /* <DEDUP_REMOVED lines=12> */
.L_x_429:
[----:B------:R-:W-:Y:S05]  /*f3c0*/  BSYNC B0 ;  /* 0x0000000000007941 */ /* 0x000fea0003800000 */
.L_x_428:
        /* <DEDUP_REMOVED lines=9> */
.L_x_431:
[----:B------:R-:W-:Y:S05]  /*f460*/  BSYNC B0 ;  /* 0x0000000000007941 */ /* 0x000fea0003800000 */
.L_x_430:
        /* <DEDUP_REMOVED lines=9> */
.L_x_433:
[----:B------:R-:W-:Y:S05]  /*f500*/  BSYNC B0 ;  /* 0x0000000000007941 */ /* 0x000fea0003800000 */
.L_x_432:
        /* <DEDUP_REMOVED lines=12> */
.L_x_435:
[----:B------:R-:W-:Y:S05]  /*f5d0*/  BSYNC B0 ;  /* 0x0000000000007941 */ /* 0x000fea0003800000 */
.L_x_434:
        /* <DEDUP_REMOVED lines=12> */
.L_x_437:
[----:B------:R-:W-:Y:S05]  /*f6a0*/  BSYNC B0 ;  /* 0x0000000000007941 */ /* 0x000fea0003800000 */
.L_x_436:
        /* <DEDUP_REMOVED lines=9> */
.L_x_439:
[----:B------:R-:W-:Y:S05]  /*f740*/  BSYNC B0 ;  /* 0x0000000000007941 */ /* 0x000fea0003800000 */
.L_x_438:
        /* <DEDUP_REMOVED lines=9> */
.L_x_441:
[----:B------:R-:W-:Y:S05]  /*f7e0*/  BSYNC B0 ;  /* 0x0000000000007941 */ /* 0x000fea0003800000 */
.L_x_440:
        /* <DEDUP_REMOVED lines=12> */
.L_x_443:
[----:B------:R-:W-:Y:S05]  /*f8b0*/  BSYNC B0 ;  /* 0x0000000000007941 */ /* 0x000fea0003800000 */
.L_x_442:
        /* <DEDUP_REMOVED lines=12> */
.L_x_445:
[----:B------:R-:W-:Y:S05]  /*f980*/  BSYNC B0 ;  /* 0x0000000000007941 */ /* 0x000fea0003800000 */
.L_x_444:
        /* <DEDUP_REMOVED lines=9> */
.L_x_447:
[----:B------:R-:W-:Y:S05]  /*fa20*/  BSYNC B0 ;  /* 0x0000000000007941 */ /* 0x000fea0003800000 */
.L_x_446:
        /* <DEDUP_REMOVED lines=9> */
.L_x_449:
[----:B------:R-:W-:Y:S05]  /*fac0*/  BSYNC B0 ;  /* 0x0000000000007941 */ /* 0x000fea0003800000 */
.L_x_448:
        /* <DEDUP_REMOVED lines=12> */
.L_x_451:
[----:B------:R-:W-:Y:S05]  /*fb90*/  BSYNC B0 ;  /* 0x0000000000007941 */ /* 0x000fea0003800000 */
.L_x_450:
        /* <DEDUP_REMOVED lines=12> */
.L_x_453:
[----:B------:R-:W-:Y:S05]  /*fc60*/  BSYNC B0 ;  /* 0x0000000000007941 */ /* 0x000fea0003800000 */
.L_x_452:
[----:B-----5:R-:W-:Y:S01]  /*fc70*/  SHF.L.U32 R11, R15, 0x10, RZ ;  /* 0x000000100f0b7819 */ /* 0x020fe200000006ff */
[----:B------:R-:W-:Y:S01]  /*fc80*/  BSSY B0, `(.L_x_454) ;  /* 0x0000009000007945 */ /* 0x000fe20003800000 */
[----:B------:R-:W-:-:S03]  /*fc90*/  ISETP.GT.AND P3, PT, R0, 0x31, P1 ;  /* 0x000000310000780c */ /* 0x000fc60000f64270 */
[----:B------:R-:W-:-:S04]  /*fca0*/  FMUL R11, R11, UR22 ;  /* 0x000000160b0b7c20 */ /* 0x000fc80008400000 */
[----:B------:R-:W-:-:S05]  /*fcb0*/  FFMA R11, R50, UR11, R11 ;  /* 0x0000000b320b7c23 */ /* 0x000fca000800000b */
[----:B0-----:R-:W-:Y:S02]  /*fcc0*/  F2FP.BF16.F32.PACK_AB R12, RZ, R11 ;  /* 0x0000000bff0c723e */ /* 0x001fe400000010ff */
[----:B------:R-:W-:-:S05]  /*fcd0*/  IADD3.X R11, R7, UR5, RZ, P2, !PT ;  /* 0x00000005070b7c10 */ /* 0x000fca00097fe4ff */
[----:B------:R0:W-:Y:S01]  /*fce0*/  @P4 STG.E.U16 desc[UR20][R10.64+0x60], R12 ;  /* 0x0000600c0a004986 */ /* 0x0001e2000c101514 */
[----:B------:R-:W-:Y:S05]  /*fcf0*/  @!P3 BRA `(.L_x_455) ;  /* 0x000000000004b947 */ /* 0x000fea0003800000 */
[----:B------:R0:W5:Y:S02]  /*fd00*/  LDG.E.LTC128B.U16 R15, desc[UR20][R8.64+0x62] ;  /* 0x00006214080f7981 */ /* 0x000164000c1e1520 */
.L_x_455:
[----:B------:R-:W-:Y:S05]  /*fd10*/  BSYNC B0 ;  /* 0x0000000000007941 */ /* 0x000fea0003800000 */
.L_x_454:
[----:B0----5:R-:W-:Y:S01]  /*fd20*/  IMAD.U32 R12, R15, 0x10000, RZ ;  /* 0x000100000f0c7824 */ /* 0x021fe200078e00ff */
[----:B------:R-:W-:Y:S01]  /*fd30*/  ISETP.GT.AND P2, PT, R0, 0x38, P0 ;  /* 0x000000380000780c */ /* 0x000fe20000744270 */
[----:B------:R-:W-:Y:S02]  /*fd40*/  BSSY B0, `(.L_x_456) ;  /* 0x000000a000007945 */ /* 0x000fe40003800000 */
        /* <DEDUP_REMOVED lines=9> */
.L_x_457:
[----:B------:R-:W-:Y:S05]  /*fde0*/  BSYNC B0 ;  /* 0x0000000000007941 */ /* 0x000fea0003800000 */
.L_x_456:
        /* <DEDUP_REMOVED lines=12> */
.L_x_459:
[----:B------:R-:W-:Y:S05]  /*feb0*/  BSYNC B0 ;  /* 0x0000000000007941 */ /* 0x000fea0003800000 */
.L_x_458:
        /* <DEDUP_REMOVED lines=12> */
.L_x_461:
[----:B------:R-:W-:Y:S05]  /*ff80*/  BSYNC B0 ;  /* 0x0000000000007941 */ /* 0x000fea0003800000 */
.L_x_460:
[----:B0----5:R-:W-:Y:S01]  /*ff90*/  IMAD.U32 R12, R15, 0x10000, RZ ;  /* 0x000100000f0c7824 */ /* 0x021fe200078e00ff */
[----:B------:R-:W-:Y:S01]  /*ffa0*/  ISETP.GT.AND P3, PT, R0, 0x39, P1 ;  /* 0x000000390000780c */ /* 0x000fe20000f64270 */
[----:B------:R-:W-:Y:S02]  /*ffb0*/  BSSY B0, `(.L_x_462) ;  /* 0x000000a000007945 */ /* 0x000fe40003800000 */
[----:B------:R-:W-:Y:S01]  /*ffc0*/  FMUL R13, R12, UR22 ;  /* 0x000000160c0d7c20 */ /* 0x000fe20008400000 */
[----:B------:R-:W-:-:S03]  /*ffd0*/  VIADD R12, R2, UR8 ;  /* 0x00000008020c7c36 */ /* 0x000fc60008000000 */
[----:B------:R-:W-:-:S05]  /*ffe0*/  FFMA R13, R54, UR11, R13 ;  /* 0x0000000b360d7c23 */ /* 0x000fca000800000d */
[----:B------:R-:W-:-:S04]  /*fff0*/  F2FP.BF16.F32.PACK_AB R13, RZ, R13 ;  /* 0x0000000dff0d723e */ /* 0x000fc800000010ff */
[----:B------:R-:W-:Y:S02]  /*10000*/  PRMT R14, R13, 0x7610, R14 ;  /* 0x000076100d0e7816 */ /* 0x000fe4000000000e */
[----:B------:R-:W-:-:S05]  /*10010*/  @P2 MOV R13, R11 ;  /* 0x0000000b000d2202 */ /* 0x000fca0000000f00 */
[----:B------:R0:W-:Y:S01]  /*10020*/  @P2 STG.E.U16 desc[UR20][R12.64+0x70], R14 ;  /* 0x0000700e0c002986 */ /* 0x0001e2000c101514 */
[----:B------:R-:W-:Y:S05]  /*10030*/  @!P3 BRA `(.L_x_463) ;  /* 0x000000000004b947 */ /* 0x000fea0003800000 */
[----:B------:R0:W5:Y:S02]  /*10040*/  LDG.E.LTC128B.U16 R15, desc[UR20][R8.64+0x72] ;  /* 0x00007214080f7981 */ /* 0x000164000c1e1520 */
.L_x_463:
[----:B------:R-:W-:Y:S05]  /*10050*/  BSYNC B0 ;  /* 0x0000000000007941 */ /* 0x000fea0003800000 */
.L_x_462:
        /* <DEDUP_REMOVED lines=12> */
.L_x_465:
[----:B------:R-:W-:Y:S05]  /*10120*/  BSYNC B0 ;  /* 0x0000000000007941 */ /* 0x000fea0003800000 */
.L_x_464:
        /* <DEDUP_REMOVED lines=12> */
.L_x_467:
[----:B------:R-:W-:Y:S05]  /*101f0*/  BSYNC B0 ;  /* 0x0000000000007941 */ /* 0x000fea0003800000 */
.L_x_466:
        /* <DEDUP_REMOVED lines=12> */
.L_x_469:
[----:B------:R-:W-:Y:S05]  /*102c0*/  BSYNC B0 ;  /* 0x0000000000007941 */ /* 0x000fea0003800000 */
.L_x_468:
        /* <DEDUP_REMOVED lines=12> */
.L_x_471:
[----:B------:R-:W-:Y:S05]  /*10390*/  BSYNC B0 ;  /* 0x0000000000007941 */ /* 0x000fea0003800000 */
.L_x_470:
        /* <DEDUP_REMOVED lines=12> */
.L_x_473:
[----:B------:R-:W-:Y:S05]  /*10460*/  BSYNC B0 ;  /* 0x0000000000007941 */ /* 0x000fea0003800000 */
.L_x_472:
        /* <DEDUP_REMOVED lines=12> */
.L_x_475:
[----:B------:R-:W-:Y:S05]  /*10530*/  BSYNC B0 ;  /* 0x0000000000007941 */ /* 0x000fea0003800000 */
.L_x_474:
        /* <DEDUP_REMOVED lines=12> */
.L_x_477:
[----:B------:R-:W-:Y:S05]  /*10600*/  BSYNC B0 ;  /* 0x0000000000007941 */ /* 0x000fea0003800000 */
.L_x_476:
        /* <DEDUP_REMOVED lines=12> */
.L_x_479:
[----:B------:R-:W-:Y:S05]  /*106d0*/  BSYNC B0 ;  /* 0x0000000000007941 */ /* 0x000fea0003800000 */
.L_x_478:
        /* <DEDUP_REMOVED lines=12> */
.L_x_481:
[----:B------:R-:W-:Y:S05]  /*107a0*/  BSYNC B0 ;  /* 0x0000000000007941 */ /* 0x000fea0003800000 */
.L_x_480:
        /* <DEDUP_REMOVED lines=12> */
.L_x_483:
[----:B------:R-:W-:Y:S05]  /*10870*/  BSYNC B0 ;  /* 0x0000000000007941 */ /* 0x000fea0003800000 */
.L_x_482:
        /* <DEDUP_REMOVED lines=12> */
.L_x_485:
[----:B------:R-:W-:Y:S05]  /*10940*/  BSYNC B0 ;  /* 0x0000000000007941 */ /* 0x000fea0003800000 */
.L_x_484:
        /* <DEDUP_REMOVED lines=12> */
.L_x_487:
[----:B------:R-:W-:Y:S05]  /*10a10*/  BSYNC B0 ;  /* 0x0000000000007941 */ /* 0x000fea0003800000 */
.L_x_486:
        /* <DEDUP_REMOVED lines=12> */
.L_x_489:
[----:B------:R-:W-:Y:S05]  /*10ae0*/  BSYNC B0 ;  /* 0x0000000000007941 */ /* 0x000fea0003800000 */
.L_x_488:
        /* <DEDUP_REMOVED lines=12> */
.L_x_491:
[----:B------:R-:W-:Y:S05]  /*10bb0*/  BSYNC B0 ;  /* 0x0000000000007941 */ /* 0x000fea0003800000 */
.L_x_490:
        /* <DEDUP_REMOVED lines=12> */
.L_x_493:
[----:B------:R-:W-:Y:S05]  /*10c80*/  BSYNC B0 ;  /* 0x0000000000007941 */ /* 0x000fea0003800000 */
.L_x_492:
        /* <DEDUP_REMOVED lines=12> */
.L_x_495:
[----:B------:R-:W-:Y:S05]  /*10d50*/  BSYNC B0 ;  /* 0x0000000000007941 */ /* 0x000fea0003800000 */
.L_x_494:
        /* <DEDUP_REMOVED lines=12> */
.L_x_497:
[----:B------:R-:W-:Y:S05]  /*10e20*/  BSYNC B0 ;  /* 0x0000000000007941 */ /* 0x000fea0003800000 */
.L_x_496:
        /* <DEDUP_REMOVED lines=12> */
.L_x_499:
[----:B------:R-:W-:Y:S05]  /*10ef0*/  BSYNC B0 ;  /* 0x0000000000007941 */ /* 0x000fea0003800000 */
.L_x_498:
        /* <DEDUP_REMOVED lines=12> */
.L_x_501:
[----:B------:R-:W-:Y:S05]  /*10fc0*/  BSYNC B0 ;  /* 0x0000000000007941 */ /* 0x000fea0003800000 */
.L_x_500:
        /* <DEDUP_REMOVED lines=12> */
.L_x_503:
[----:B------:R-:W-:Y:S05]  /*11090*/  BSYNC B0 ;  /* 0x0000000000007941 */ /* 0x000fea0003800000 */
.L_x_502:
        /* <DEDUP_REMOVED lines=12> */
.L_x_505:
[----:B------:R-:W-:Y:S05]  /*11160*/  BSYNC B0 ;  /* 0x0000000000007941 */ /* 0x000fea0003800000 */
.L_x_504:
        /* <DEDUP_REMOVED lines=12> */
.L_x_507:
[----:B------:R-:W-:Y:S05]  /*11230*/  BSYNC B0 ;  /* 0x0000000000007941 */ /* 0x000fea0003800000 */
.L_x_506:
        /* <DEDUP_REMOVED lines=12> */
.L_x_509:
[----:B------:R-:W-:Y:S05]  /*11300*/  BSYNC B0 ;  /* 0x0000000000007941 */ /* 0x000fea0003800000 */
.L_x_508:
        /* <DEDUP_REMOVED lines=12> */
.L_x_511:
[----:B------:R-:W-:Y:S05]  /*113d0*/  BSYNC B0 ;  /* 0x0000000000007941 */ /* 0x000fea0003800000 */
.L_x_510:
        /* <DEDUP_REMOVED lines=12> */
.L_x_513:
[----:B------:R-:W-:Y:S05]  /*114a0*/  BSYNC B0 ;  /* 0x0000000000007941 */ /* 0x000fea0003800000 */
.L_x_512:
[----:B0----5:R-:W-:Y:S01]  /*114b0*/  IMAD.U32 R12, R15, 0x10000, RZ ;  /* 0x000100000f0c7824 */ /* 0x021fe200078e00ff */
[----:B------:R-:W-:Y:S01]  /*114c0*/  ISETP.GT.AND P3, PT, R0, 0x71, P0 ;  /* 0x000000710000780c */ /* 0x000fe20000764270 */
[----:B------:R-:W-:Y:S02]  /*114d0*/  BSSY B0, `(.L_x_514) ;  /* 0x000000a000007945 */ /* 0x000fe40003800000 */
        /* <DEDUP_REMOVED lines=9> */
.L_x_515:
[----:B------:R-:W-:Y:S05]  /*11570*/  BSYNC B0 ;  /* 0x0000000000007941 */ /* 0x000fea0003800000 */
.L_x_514:
        /* <DEDUP_REMOVED lines=12> */
.L_x_517:
[----:B------:R-:W-:Y:S05]  /*11640*/  BSYNC B0 ;  /* 0x0000000000007941 */ /* 0x000fea0003800000 */
.L_x_516:
[----:B0----5:R-:W-:Y:S01]  /*11650*/  SHF.L.U32 R12, R15, 0x10, RZ ;  /* 0x000000100f0c7819 */ /* 0x021fe200000006ff */
[----:B------:R-:W-:Y:S01]  /*11660*/  BSSY B0, `(.L_x_518) ;  /* 0x000000b000007945 */ /* 0x000fe20003800000 */
[----:B------:R-:W-:-:S03]  /*11670*/  ISETP.GT.AND P3, PT, R0, 0x71, P1 ;  /* 0x000000710000780c */ /* 0x000fc60000f64270 */
[----:B------:R-:W-:Y:S01]  /*11680*/  FMUL R13, R12, UR22 ;  /* 0x000000160c0d7c20 */ /* 0x000fe20008400000 */
[----:B------:R-:W-:-:S03]  /*11690*/  VIADD R12, R2, UR8 ;  /* 0x00000008020c7c36 */ /* 0x000fc60008000000 */
[----:B------:R-:W-:-:S05]  /*116a0*/  FFMA R13, R82, UR11, R13 ;  /* 0x0000000b520d7c23 */ /* 0x000fca000800000d */
[----:B------:R-:W-:-:S04]  /*116b0*/  F2FP.BF16.F32.PACK_AB R13, RZ, R13 ;  /* 0x0000000dff0d723e */ /* 0x000fc800000010ff */
[----:B------:R-:W-:Y:S01]  /*116c0*/  PRMT R14, R13, 0x7610, R14 ;  /* 0x000076100d0e7816 */ /* 0x000fe2000000000e */
[----:B------:R-:W-:-:S05]  /*116d0*/  @P2 IMAD.MOV.U32 R13, RZ, RZ, R11 ;  /* 0x000000ffff0d2224 */ /* 0x000fca00078e000b */
[----:B------:R0:W-:Y:S01]  /*116e0*/  @P2 STG.E.U16 desc[UR20][R12.64+0xe0], R14 ;  /* 0x0000e00e0c002986 */ /* 0x0001e2000c101514 */
[----:B------:R-:W-:Y:S05]  /*116f0*/  @!P3 BRA `(.L_x_519) ;  /* 0x000000000004b947 */ /* 0x000fea0003800000 */
[----:B------:R0:W5:Y:S02]  /*11700*/  LDG.E.LTC128B.U16 R15, desc[UR20][R8.64+0xe2] ;  /* 0x0000e214080f7981 */ /* 0x000164000c1e1520 */
.L_x_519:
[----:B------:R-:W-:Y:S05]  /*11710*/  BSYNC B0 ;  /* 0x0000000000007941 */ /* 0x000fea0003800000 */
.L_x_518:
[----:B0----5:R-:W-:Y:S01]  /*11720*/  IMAD.U32 R12, R15, 0x10000, RZ ;  /* 0x000100000f0c7824 */ /* 0x021fe200078e00ff */
[----:B------:R-:W-:Y:S01]  /*11730*/  ISETP.GT.AND P2, PT, R0, 0x78, P0 ;  /* 0x000000780000780c */ /* 0x000fe20000744270 */
[----:B------:R-:W-:Y:S02]  /*11740*/  BSSY B0, `(.L_x_520) ;  /* 0x000000a000007945 */ /* 0x000fe40003800000 */
[----:B------:R-:W-:-:S04]  /*11750*/  FMUL R12, R12, UR22 ;  /* 0x000000160c0c7c20 */ /* 0x000fc80008400000 */
[----:B------:R-:W-:-:S05]  /*11760*/  FFMA R12, R83, UR11, R12 ;  /* 0x0000000b530c7c23 */ /* 0x000fca000800000c */
[----:B------:R-:W-:Y:S01]  /*11770*/  F2FP.BF16.F32.PACK_AB R13, RZ, R12 ;  /* 0x0000000cff0d723e */ /* 0x000fe200000010ff */
[----:B------:R-:W-:-:S03]  /*11780*/  VIADD R12, R2, UR8 ;  /* 0x00000008020c7c36 */ /* 0x000fc60008000000 */
[----:B------:R-:W-:Y:S02]  /*11790*/  PRMT R14, R13, 0x7610, R14 ;  /* 0x000076100d0e7816 */ /* 0x000fe4000000000e */
[----:B------:R-:W-:-:S05]  /*117a0*/  @P3 MOV R13, R11 ;  /* 0x0000000b000d3202 */ /* 0x000fca0000000f00 */
[----:B------:R0:W-:Y:S01]  /*117b0*/  @P3 STG.E.U16 desc[UR20][R12.64+0xe2], R14 ;  /* 0x0000e20e0c003986 */ /* 0x0001e2000c101514 */
[----:B------:R-:W-:Y:S05]  /*117c0*/  @!P2 BRA `(.L_x_521) ;  /* 0x000000000004a947 */ /* 0x000fea0003800000 */
[----:B------:R0:W5:Y:S02]  /*117d0*/  LDG.E.LTC128B.U16 R15, desc[UR20][R4.64+0xf0] ;  /* 0x0000f014040f7981 */ /* 0x000164000c1e1520 */
.L_x_521:
[----:B------:R-:W-:Y:S05]  /*117e0*/  BSYNC B0 ;  /* 0x0000000000007941 */ /* 0x000fea0003800000 */
.L_x_520:
        /* <DEDUP_REMOVED lines=12> */
.L_x_523:
[----:B------:R-:W-:Y:S05]  /*118b0*/  BSYNC B0 ;  /* 0x0000000000007941 */ /* 0x000fea0003800000 */
.L_x_522:
[----:B01--45:R-:W-:Y:S01]  /*118c0*/  IMAD.U32 R4, R15, 0x10000, RZ ;  /* 0x000100000f047824 */ /* 0x033fe200078e00ff */
[----:B------:R-:W-:Y:S01]  /*118d0*/  @P0 MOV R6, R2 ;  /* 0x0000000200060202 */ /* 0x000fe20000000f00 */
[----:B------:R-:W-:Y:S01]  /*118e0*/  BSSY B0, `(.L_x_524) ;  /* 0x0000008000007945 */ /* 0x000fe20003800000 */
[----:B------:R-:W-:Y:S01]  /*118f0*/  ISETP.GT.AND P2, PT, R0, 0x78, P1 ;  /* 0x000000780000780c */ /* 0x000fe20000f44270 */
[----:B------:R-:W-:-:S04]  /*11900*/  FMUL R4, R4, UR22 ;  /* 0x0000001604047c20 */ /* 0x000fc80008400000 */
[----:B------:R-:W-:-:S05]  /*11910*/  FFMA R4, R85, UR11, R4 ;  /* 0x0000000b55047c23 */ /* 0x000fca0008000004 */
[----:B------:R-:W-:-:S05]  /*11920*/  F2FP.BF16.F32.PACK_AB R4, RZ, R4 ;  /* 0x00000004ff04723e */ /* 0x000fca00000010ff */
[----:B------:R0:W-:Y:S01]  /*11930*/  @P0 STG.E.U16 desc[UR20][R6.64+0xf2], R4 ;  /* 0x0000f20406000986 */ /* 0x0001e2000c101514 */
[----:B------:R-:W-:Y:S05]  /*11940*/  @!P2 BRA `(.L_x_525) ;  /* 0x000000000004a947 */ /* 0x000fea0003800000 */
[----:B------:R1:W5:Y:S02]  /*11950*/  LDG.E.LTC128B.U16 R15, desc[UR20][R8.64+0xf0] ;  /* 0x0000f014080f7981 */ /* 0x000364000c1e1520 */
.L_x_525:
[----:B------:R-:W-:Y:S05]  /*11960*/  BSYNC B0 ;  /* 0x0000000000007941 */ /* 0x000fea0003800000 */
.L_x_524:
[----:B0----5:R-:W-:Y:S01]  /*11970*/  IMAD.U32 R4, R15, 0x10000, RZ ;  /* 0x000100000f047824 */ /* 0x021fe200078e00ff */
[----:B------:R-:W-:Y:S01]  /*11980*/  ISETP.GT.AND P1, PT, R0, 0x79, P1 ;  /* 0x000000790000780c */ /* 0x000fe20000f24270 */
[----:B------:R-:W-:Y:S02]  /*11990*/  BSSY B0, `(.L_x_526) ;  /* 0x000000a000007945 */ /* 0x000fe40003800000 */
        /* <DEDUP_REMOVED lines=9> */
.L_x_527:
[----:B------:R-:W-:Y:S05]  /*11a30*/  BSYNC B0 ;  /* 0x0000000000007941 */ /* 0x000fea0003800000 */
.L_x_526:
[----:B-----5:R-:W-:Y:S01]  /*11a40*/  IMAD.U32 R15, R15, 0x10000, RZ ;  /* 0x000100000f0f7824 */ /* 0x020fe200078e00ff */
[----:B------:R-:W-:-:S03]  /*11a50*/  IADD3 R2, R2, UR8, RZ ;  /* 0x0000000802027c10 */ /* 0x000fc6000fffe0ff */
[----:B0-----:R-:W-:-:S04]  /*11a60*/  FMUL R0, R15, UR22 ;  /* 0x000000160f007c20 */ /* 0x001fc80008400000 */
[----:B------:R-:W-:Y:S01]  /*11a70*/  FFMA R0, R87, UR11, R0 ;  /* 0x0000000b57007c23 */ /* 0x000fe20008000000 */
[----:B------:R-:W-:Y:S06]  /*11a80*/  @!P1 EXIT ;  /* 0x000000000000994d */ /* 0x000fec0003800000 */
[----:B------:R-:W-:Y:S01]  /*11a90*/  F2FP.BF16.F32.PACK_AB R0, RZ, R0 ;  /* 0x00000000ff00723e */ /* 0x000fe200000010ff */
[----:B------:R-:W-:-:S05]  /*11aa0*/  IMAD.MOV.U32 R3, RZ, RZ, R11 ;  /* 0x000000ffff037224 */ /* 0x000fca00078e000b */
[----:B------:R-:W-:Y:S01]  /*11ab0*/  STG.E.U16 desc[UR20][R2.64+0xf2], R0 ;  /* 0x0000f20002007986 */ /* 0x000fe2000c101514 */
[----:B------:R-:W-:Y:S05]  /*11ac0*/  EXIT ;  /* 0x000000000000794d */ /* 0x000fea0003800000 */
.L_x_25:
[----:B------:R-:W2:Y:S01]  /*11ad0*/  LDL.LU R7, [R1+0x8] ;  /* 0x0000080001077983 */ /* 0x000ea20000300800 */
[----:B------:R-:W-:-:S03]  /*11ae0*/  ULDC.64 UR6, c[0x0][0x650] ;  /* 0x0001940000067ab9 */ /* 0x000fc60000000a00 */
[----:B------:R-:W3:Y:S04]  /*11af0*/  LDL.LU R6, [R1+0xc] ;  /* 0x00000c0001067983 */ /* 0x000ee80000300800 */
[----:B------:R-:W4:Y:S04]  /*11b00*/  LDL.LU R8, [R1+0x18] ;  /* 0x0000180001087983 */ /* 0x000f280000300800 */
[----:B------:R-:W5:Y:S04]  /*11b10*/  LDL.LU R252, [R1+0x4c] ;  /* 0x00004c0001fc7983 */ /* 0x000f680000300800 */
        /* <DEDUP_REMOVED lines=35> */
[----:B------:R-:W5:Y:S01]  /*11d50*/  LDL.LU R232, [R1+0xdc] ;  /* 0x0000dc0001e87983 */ /* 0x000f620000300800 */
[----:B------:R-:W-:-:S03]  /*11d60*/  LEA R2, P2, R4, UR6, 0x1 ;  /* 0x0000000604027c11 */ /* 0x000fc6000f8408ff */
[----:B------:R-:W5:Y:S04]  /*11d70*/  LDL.LU R231, [R1+0xe0] ;  /* 0x0000e00001e77983 */ /* 0x000f680000300800 */
[----:B------:R-:W5:Y:S04]  /*11d80*/  LDL.LU R233, [R1+0xe4] ;  /* 0x0000e40001e97983 */ /* 0x000f680000300800 */
[----:B------:R-:W5:Y:S04]  /*11d90*/  LDL.LU R234, [R1+0xe8] ;  /* 0x0000e80001ea7983 */ /* 0x000f680000300800 */
[----:B------:R-:W5:Y:S01]  /*11da0*/  LDL.LU R235, [R1+0xec] ;  /* 0x0000ec0001eb7983 */ /* 0x000f620000300800 */
[----:B------:R-:W-:-:S03]  /*11db0*/  LEA.HI.X R3, R4, UR7, R3, 0x1, P2 ;  /* 0x0000000704037c11 */ /* 0x000fc600090f0c03 */
[----:B------:R-:W5:Y:S04]  /*11dc0*/  LDL.LU R236, [R1+0xf0] ;  /* 0x0000f00001ec7983 */ /* 0x000f680000300800 */
[----:B------:R-:W5:Y:S04]  /*11dd0*/  LDL.LU R237, [R1+0xf4] ;  /* 0x0000f40001ed7983 */ /* 0x000f680000300800 */
[----:B------:R-:W5:Y:S04]  /*11de0*/  LDL.LU R238, [R1+0xf8] ;  /* 0x0000f80001ee7983 */ /* 0x000f680000300800 */
[----:B------:R-:W5:Y:S04]  /*11df0*/  LDL.LU R239, [R1+0xfc] ;  /* 0x0000fc0001ef7983 */ /* 0x000f680000300800 */
[----:B------:R-:W4:Y:S04]  /*11e00*/  LDL.LU R4, [R1+0x4] ;  /* 0x0000040001047983 */ /* 0x000f280000300800 */
[----:B------:R-:W5:Y:S01]  /*11e10*/  LDL.LU R5, [R1] ;  /* 0x0000000001057983 */ /* 0x000f620000300800 */
[----:B------:R-:W-:Y:S01]  /*11e20*/  ISETP.GT.AND P2, PT, R0, 0x1, P0 ;  /* 0x000000010000780c */ /* 0x000fe20000744270 */
[----:B------:R-:W-:-:S02]  /*11e30*/  USHF.L.U32 UR9, UR4, 0x1, URZ ;  /* 0x0000000104097899 */ /* 0x000fc4000800063f */
[----:B------:R-:W-:Y:S01]  /*11e40*/  USHF.L.U64.HI UR8, UR4, 0x1, UR5 ;  /* 0x0000000104087899 */ /* 0x000fe20008010205 */
[----:B--2---:R-:W-:Y:S01]  /*11e50*/  FMUL R7, R7, UR11 ;  /* 0x0000000b07077c20 */ /* 0x004fe20008400000 */
[----:B---3--:R-:W-:-:S04]  /*11e60*/  FMUL R6, R6, UR11 ;  /* 0x0000000b06067c20 */ /* 0x008fc80008400000 */
[----:B------:R-:W-:Y:S02]  /*11e70*/  F2FP.BF16.F32.PACK_AB R7, RZ, R7 ;  /* 0x00000007ff07723e */ /* 0x000fe400000010ff */
[----:B------:R-:W-:Y:S01]  /*11e80*/  F2FP.BF16.F32.PACK_AB R6, RZ, R6 ;  /* 0x00000006ff06723e */ /* 0x000fe200000010ff */
[----:B----4-:R-:W-:Y:S01]  /*11e90*/  FMUL R4, R4, UR11 ;  /* 0x0000000b04047c20 */ /* 0x010fe20008400000 */
[----:B-----5:R-:W-:-:S04]  /*11ea0*/  FMUL R5, R5, UR11 ;  /* 0x0000000b05057c20 */ /* 0x020fc80008400000 */
[----:B------:R-:W-:Y:S02]  /*11eb0*/  F2FP.BF16.F32.PACK_AB R4, RZ, R4 ;  /* 0x00000004ff04723e */ /* 0x000fe400000010ff */
[----:B------:R-:W-:-:S03]  /*11ec0*/  F2FP.BF16.F32.PACK_AB R5, RZ, R5 ;  /* 0x00000005ff05723e */ /* 0x000fc600000010ff */
[----:B------:R1:W-:Y:S04]  /*11ed0*/  @P2 STG.E.U16 desc[UR20][R2.64+0x2], R4 ;  /* 0x0000020402002986 */ /* 0x0003e8000c101514 */
[----:B------:R2:W-:Y:S01]  /*11ee0*/  @P1 STG.E.U16 desc[UR20][R2.64], R5 ;  /* 0x0000000502001986 */ /* 0x0005e2000c101514 */
[----:B------:R-:W-:-:S04]  /*11ef0*/  ISETP.GT.AND P1, PT, R14, 0x8, PT ;  /* 0x000000080e00780c */ /* 0x000fc80003f24270 */
[----:B------:R-:W-:Y:S02]  /*11f00*/  ISETP.GT.AND P2, PT, R0, RZ, P1 ;  /* 0x000000ff0000720c */ /* 0x000fe40000f44270 */
[----:B-1----:R-:W-:-:S04]  /*11f10*/  IADD3 R4, P3, R2, UR9, RZ ;  /* 0x0000000902047c10 */ /* 0x002fc8000ff7e0ff */
[----:B--2---:R-:W-:-:S07]  /*11f20*/  IADD3.X R5, R3, UR8, RZ, P3, !PT ;  /* 0x0000000803057c10 */ /* 0x004fce0009ffe4ff */
[----:B------:R1:W-:Y:S01]  /*11f30*/  @P2 STG.E.U16 desc[UR20][R4.64], R7 ;  /* 0x0000000704002986 */ /* 0x0003e2000c101514 */
[----:B------:R-:W-:-:S03]  /*11f40*/  ISETP.GT.AND P2, PT, R0, 0x1, P1 ;  /* 0x000000010000780c */ /* 0x000fc60000f44270 */
[----:B-1----:R-:W2:Y:S10]  /*11f50*/  LDL.LU R7, [R1+0x14] ;  /* 0x0000140001077983 */ /* 0x002eb40000300800 */
[----:B------:R1:W-:Y:S04]  /*11f60*/  @P2 STG.E.U16 desc[UR20][R4.64+0x2], R6 ;  /* 0x0000020604002986 */ /* 0x0003e8000c101514 */
[----:B-1----:R-:W3:Y:S01]  /*11f70*/  LDL.LU R6, [R1+0x10] ;  /* 0x0000100001067983 */ /* 0x002ee20000300800 */
[----:B------:R-:W-:Y:S01]  /*11f80*/  ISETP.GT.AND P2, PT, R0, 0x8, P0 ;  /* 0x000000080000780c */ /* 0x000fe20000744270 */
[----:B------:R-:W-:Y:S01]  /*11f90*/  FMUL R8, R8, UR11 ;  /* 0x0000000b08087c20 */ /* 0x000fe20008400000 */
[----:B------:R-:W-:-:S02]  /*11fa0*/  ISETP.GT.AND P3, PT, R0, 0x9, P0 ;  /* 0x000000090000780c */ /* 0x000fc40000764270 */
[----:B------:R-:W-:Y:S01]  /*11fb0*/  ISETP.GT.AND P4, PT, R0, 0x8, P1 ;  /* 0x000000080000780c */ /* 0x000fe20000f84270 */
[----:B--2---:R-:W-:-:S05]  /*11fc0*/  FMUL R7, R7, UR11 ;  /* 0x0000000b07077c20 */ /* 0x004fca0008400000 */
[----:B------:R-:W-:Y:S01]  /*11fd0*/  F2FP.BF16.F32.PACK_AB R7, RZ, R7 ;  /* 0x00000007ff07723e */ /* 0x000fe200000010ff */
[----:B---3--:R-:W-:-:S05]  /*11fe0*/  FMUL R6, R6, UR11 ;  /* 0x0000000b06067c20 */ /* 0x008fca0008400000 */
[----:B------:R-:W-:-:S04]  /*11ff0*/  F2FP.BF16.F32.PACK_AB R6, RZ, R6 ;  /* 0x00000006ff06723e */ /* 0x000fc800000010ff */
[----:B------:R-:W-:Y:S02]  /*12000*/  PRMT R9, R6, 0x7610, R9 ;  /* 0x0000761006097816 */ /* 0x000fe40000000009 */
[----:B------:R-:W-:Y:S01]  /*12010*/  F2FP.BF16.F32.PACK_AB R6, RZ, R8 ;  /* 0x00000008ff06723e */ /* 0x000fe200000010ff */
[----:B------:R1:W-:Y:S04]  /*12020*/  @P3 STG.E.U16 desc[UR20][R2.64+0x12], R7 ;  /* 0x0000120702003986 */ /* 0x0003e8000c101514 */
[----:B------:R-:W2:Y:S04]  /*12030*/  LDL.LU R8, [R1+0x28] ;  /* 0x0000280001087983 */ /* 0x000ea80000300800 */
[----:B------:R-:W-:Y:S04]  /*12040*/  @P2 STG.E.U16 desc[UR20][R2.64+0x10], R9 ;  /* 0x0000100902002986 */ /* 0x000fe8000c101514 */
[----:B-1----:R-:W3:Y:S04]  /*12050*/  LDL.LU R7, [R1+0x24] ;  /* 0x0000240001077983 */ /* 0x002ee80000300800 */
[----:B------:R1:W-:Y:S04]  /*12060*/  @P4 STG.E.U16 desc[UR20][R4.64+0x10], R6 ;  /* 0x0000100604004986 */ /* 0x0003e8000c101514 */
[----:B-1----:R-:W4:Y:S01]  /*12070*/  LDL.LU R6, [R1+0x1c] ;  /* 0x00001c0001067983 */ /* 0x002f220000300800 */
[----:B------:R-:W-:Y:S01]  /*12080*/  ISETP.GT.AND P2, PT, R0, 0x9, P1 ;  /* 0x000000090000780c */ /* 0x000fe20000f44270 */
[----:B----4-:R-:W-:-:S05]  /*12090*/  FMUL R6, R6, UR11 ;  /* 0x0000000b06067c20 */ /* 0x010fca0008400000 */
[----:B------:R-:W-:-:S07]  /*120a0*/  F2FP.BF16.F32.PACK_AB R6, RZ, R6 ;  /* 0x00000006ff06723e */ /* 0x000fce00000010ff */
[----:B------:R1:W-:Y:S04]  /*120b0*/  @P2 STG.E.U16 desc[UR20][R4.64+0x12], R6 ;  /* 0x0000120604002986 */ /* 0x0003e8000c101514 */
[----:B-1----:R-:W4:Y:S01]  /*120c0*/  LDL.LU R6, [R1+0x20] ;  /* 0x0000200001067983 */ /* 0x002f220000300800 */
[----:B--2---:R-:W-:Y:S01]  /*120d0*/  FMUL R8, R8, UR11 ;  /* 0x0000000b08087c20 */ /* 0x004fe20008400000 */
[C---:B------:R-:W-:Y:S01]  /*120e0*/  ISETP.GT.AND P2, PT, R0.reuse, 0x10, P0 ;  /* 0x000000100000780c */ /* 0x040fe20000744270 */
[----:B---3--:R-:W-:Y:S01]  /*120f0*/  FMUL R7, R7, UR11 ;  /* 0x0000000b07077c20 */ /* 0x008fe20008400000 */
[C---:B------:R-:W-:Y:S02]  /*12100*/  ISETP.GT.AND P3, PT, R0.reuse, 0x11, P0 ;  /* 0x000000110000780c */ /* 0x040fe40000764270 */
[----:B------:R-:W-:-:S02]  /*12110*/  ISETP.GT.AND P4, PT, R0, 0x10, P1 ;  /* 0x000000100000780c */ /* 0x000fc40000f84270 */
[----:B------:R-:W-:Y:S01]  /*12120*/  F2FP.BF16.F32.PACK_AB R7, RZ, R7 ;  /* 0x00000007ff07723e */ /* 0x000fe200000010ff */
[----:B----4-:R-:W-:-:S05]  /*12130*/  FMUL R6, R6, UR11 ;  /* 0x0000000b06067c20 */ /* 0x010fca0008400000 */
[----:B------:R-:W-:-:S04]  /*12140*/  F2FP.BF16.F32.PACK_AB R6, RZ, R6 ;  /* 0x00000006ff06723e */ /* 0x000fc800000010ff */
[----:B------:R-:W-:Y:S02]  /*12150*/  PRMT R9, R6, 0x7610, R9 ;  /* 0x0000761006097816 */ /* 0x000fe40000000009 */
[----:B------:R-:W-:Y:S02]  /*12160*/  F2FP.BF16.F32.PACK_AB R6, RZ, R8 ;  /* 0x00000008ff06723e */ /* 0x000fe400000010ff */
[----:B------:R-:W2:Y:S04]  /*12170*/  LDL.LU R8, [R1+0x2c] ;  /* 0x00002c0001087983 */ /* 0x000ea80000300800 */
[----:B------:R1:W-:Y:S01]  /*12180*/  @P2 STG.E.U16 desc[UR20][R2.64+0x20], R9 ;  /* 0x0000200902002986 */ /* 0x0003e2000c101514 */
[----:B------:R-:W-:-:S03]  /*12190*/  ISETP.GT.AND P2, PT, R0, 0x11, P1 ;  /* 0x000000110000780c */ /* 0x000fc60000f44270 */
[----:B------:R-:W-:Y:S04]  /*121a0*/  @P3 STG.E.U16 desc[UR20][R2.64+0x22], R7 ;  /* 0x0000220702003986 */ /* 0x000fe8000c101514 */
[----:B------:R3:W-:Y:S04]  /*121b0*/  @P4 STG.E.U16 desc[UR20][R4.64+0x20], R6 ;  /* 0x0000200604004986 */ /* 0x0007e8000c101514 */
[----:B-1----:R-:W4:Y:S01]  /*121c0*/  LDL.LU R9, [R1+0x34] ;  /* 0x0000340001097983 */ /* 0x002f220000300800 */
[----:B--2---:R-:W-:-:S05]  /*121d0*/  FMUL R8, R8, UR11 ;  /* 0x0000000b08087c20 */ /* 0x004fca0008400000 */
[----:B------:R-:W-:-:S04]  /*121e0*/  F2FP.BF16.F32.PACK_AB R8, RZ, R8 ;  /* 0x00000008ff08723e */ /* 0x000fc800000010ff */
[----:B---3--:R-:W-:Y:S02]  /*121f0*/  PRMT R6, R8, 0x7610, R6 ;  /* 0x0000761008067816 */ /* 0x008fe40000000006 */
[----:B------:R-:W2:Y:S04]  /*12200*/  LDL.LU R8, [R1+0x30] ;  /* 0x0000300001087983 */ /* 0x000ea80000300800 */
[----:B------:R1:W-:Y:S04]  /*12210*/  @P2 STG.E.U16 desc[UR20][R4.64+0x22], R6 ;  /* 0x0000220604002986 */ /* 0x0003e8000c101514 */
[----:B-1----:R-:W3:Y:S01]  /*12220*/  LDL.LU R6, [R1+0x3c] ;  /* 0x00003c0001067983 */ /* 0x002ee20000300800 */
[----:B------:R-:W-:Y:S01]  /*12230*/  ISETP.GT.AND P2, PT, R0, 0x18, P0 ;  /* 0x000000180000780c */ /* 0x000fe20000744270 */
[----:B----4-:R-:W-:Y:S01]  /*12240*/  FMUL R9, R9, UR11 ;  /* 0x0000000b09097c20 */ /* 0x010fe20008400000 */
[----:B--2---:R-:W-:-:S05]  /*12250*/  FMUL R8, R8, UR11 ;  /* 0x0000000b08087c20 */ /* 0x004fca0008400000 */
[----:B------:R-:W-:Y:S02]  /*12260*/  F2FP.BF16.F32.PACK_AB R7, RZ, R8 ;  /* 0x00000008ff07723e */ /* 0x000fe400000010ff */
[----:B------:R-:W-:Y:S02]  /*12270*/  F2FP.BF16.F32.PACK_AB R8, RZ, R9 ;  /* 0x00000009ff08723e */ /* 0x000fe400000010ff */
[----:B------:R-:W2:Y:S01]  /*12280*/  LDL.LU R9, [R1+0x38] ;  /* 0x0000380001097983 */ /* 0x000ea20000300800 */
[C---:B------:R-:W-:Y:S02]  /*12290*/  ISETP.GT.AND P3, PT, R0.reuse, 0x19, P0 ;  /* 0x000000190000780c */ /* 0x040fe40000764270 */
[----:B------:R-:W-:Y:S01]  /*122a0*/  ISETP.GT.AND P4, PT, R0, 0x18, P1 ;  /* 0x000000180000780c */ /* 0x000fe20000f84270 */
[----:B------:R1:W-:Y:S01]  /*122b0*/  @P2 STG.E.U16 desc[UR20][R2.64+0x30], R7 ;  /* 0x0000300702002986 */ /* 0x0003e2000c101514 */
[----:B---3--:R-:W-:-:S05]  /*122c0*/  FMUL R6, R6, UR11 ;  /* 0x0000000b06067c20 */ /* 0x008fca0008400000 */
[----:B------:R-:W-:Y:S01]  /*122d0*/  F2FP.BF16.F32.PACK_AB R6, RZ, R6 ;  /* 0x00000006ff06723e */ /* 0x000fe200000010ff */
[----:B-1----:R-:W3:Y:S03]  /*122e0*/  LDL.LU R7, [R1+0x44] ;  /* 0x0000440001077983 */ /* 0x002ee60000300800 */
[----:B------:R-:W-:Y:S02]  /*122f0*/  PRMT R10, R6, 0x7610, R10 ;  /* 0x00007610060a7816 */ /* 0x000fe4000000000a */
[----:B------:R-:W4:Y:S04]  /*12300*/  LDL.LU R6, [R1+0x40] ;  /* 0x0000400001067983 */ /* 0x000f280000300800 */
[----:B------:R1:W-:Y:S01]  /*12310*/  @P3 STG.E.U16 desc[UR20][R2.64+0x32], R8 ;  /* 0x0000320802003986 */ /* 0x0003e2000c101514 */
[----:B------:R-:W-:-:S02]  /*12320*/  ISETP.GT.AND P2, PT, R0, 0x19, P1 ;  /* 0x000000190000780c */ /* 0x000fc40000f44270 */
[----:B------:R-:W-:Y:S01]  /*12330*/  ISETP.GT.AND P5, PT, R0, 0x30, P1 ;  /* 0x000000300000780c */ /* 0x000fe20000fa4270 */
[----:B------:R-:W-:Y:S01]  /*12340*/  FMUL R12, R12, UR11 ;  /* 0x0000000b0c0c7c20 */ /* 0x000fe20008400000 */
        /* <DEDUP_REMOVED lines=31> */
[----:B------:R-:W-:-:S02]  /*12540*/  USHF.L.U32 UR6, UR14, 0x6, URZ ;  /* 0x000000060e067899 */ /* 0x000fc4000800063f */
[----:B------:R-:W-:Y:S01]  /*12550*/  USHF.L.U64.HI UR7, UR14, 0x6, UR15 ;  /* 0x000000060e077899 */ /* 0x000fe2000801020f */
[----:B------:R-:W-:Y:S01]  /*12560*/  FMUL R152, R152, UR11 ;  /* 0x0000000b98987c20 */ /* 0x000fe20008400000 */
[----:B------:R-:W-:Y:S01]  /*12570*/  FMUL R153, R153, UR11 ;  /* 0x0000000b99997c20 */ /* 0x000fe20008400000 */
[----:B------:R-:W-:Y:S01]  /*12580*/  FMUL R154, R154, UR11 ;  /* 0x0000000b9a9a7c20 */ /* 0x000fe20008400000 */
[----:B------:R-:W-:Y:S01]  /*12590*/  FMUL R155, R155, UR11 ;  /* 0x0000000b9b9b7c20 */ /* 0x000fe20008400000 */
[----:B--2---:R-:W-:-:S05]  /*125a0*/  FMUL R9, R9, UR11 ;  /* 0x0000000b09097c20 */ /* 0x004fca0008400000 */
[----:B------:R-:W-:Y:S01]  /*125b0*/  F2FP.BF16.F32.PACK_AB R9, RZ, R9 ;  /* 0x00000009ff09723e */ /* 0x000fe200000010ff */
[----:B----4-:R-:W-:-:S05]  /*125c0*/  FMUL R6, R6, UR11 ;  /* 0x0000000b06067c20 */ /* 0x010fca0008400000 */
[----:B-1----:R-:W-:Y:S02]  /*125d0*/  F2FP.BF16.F32.PACK_AB R8, RZ, R6 ;  /* 0x00000006ff08723e */ /* 0x002fe400000010ff */
[----:B------:R-:W2:Y:S04]  /*125e0*/  LDL.LU R6, [R1+0x48] ;  /* 0x0000480001067983 */ /* 0x000ea80000300800 */
[----:B------:R1:W-:Y:S04]  /*125f0*/  @P4 STG.E.U16 desc[UR20][R4.64+0x30], R9 ;  /* 0x0000300904004986 */ /* 0x0003e8000c101514 */
[----:B------:R-:W-:Y:S01]  /*12600*/  @P2 STG.E.U16 desc[UR20][R4.64+0x32], R10 ;  /* 0x0000320a04002986 */ /* 0x000fe2000c101514 */
[C---:B------:R-:W-:Y:S01]  /*12610*/  ISETP.GT.AND P2, PT, R0.reuse, 0x20, P0 ;  /* 0x000000200000780c */ /* 0x040fe20000744270 */
[----:B---3--:R-:W-:Y:S01]  /*12620*/  FMUL R7, R7, UR11 ;  /* 0x0000000b07077c20 */ /* 0x008fe20008400000 */
[----:B------:R-:W-:-:S02]  /*12630*/  ISETP.GT.AND P3, PT, R0, 0x21, P0 ;  /* 0x000000210000780c */ /* 0x000fc40000764270 */
[----:B------:R-:W-:Y:S02]  /*12640*/  ISETP.GT.AND P4, PT, R0, 0x20, P1 ;  /* 0x000000200000780c */ /* 0x000fe40000f84270 */
[----:B------:R-:W-:-:S07]  /*12650*/  F2FP.BF16.F32.PACK_AB R7, RZ, R7 ;  /* 0x00000007ff07723e */ /* 0x000fce00000010ff */
[----:B------:R3:W-:Y:S01]  /*12660*/  @P2 STG.E.U16 desc[UR20][R2.64+0x40], R8 ;  /* 0x0000400802002986 */ /* 0x0007e2000c101514 */
[----:B------:R-:W-:Y:S02]  /*12670*/  ISETP.GT.AND P2, PT, R0, 0x21, P1 ;  /* 0x000000210000780c */ /* 0x000fe40000f44270 */
[----:B-1----:R-:W-:Y:S01]  /*12680*/  PRMT R9, R7, 0x7610, R9 ;  /* 0x0000761007097816 */ /* 0x002fe20000000009 */
[----:B------:R-:W-:-:S04]  /*12690*/  FMUL R7, R250, UR11 ;  /* 0x0000000bfa077c20 */ /* 0x000fc80008400000 */
[----:B------:R1:W-:Y:S01]  /*126a0*/  @P3 STG.E.U16 desc[UR20][R2.64+0x42], R9 ;  /* 0x0000420902003986 */ /* 0x0003e2000c101514 */
[----:B------:R-:W-:Y:S01]  /*126b0*/  ISETP.GT.AND P3, PT, R0, 0x29, P0 ;  /* 0x000000290000780c */ /* 0x000fe20000764270 */
[----:B---3--:R-:W-:Y:S01]  /*126c0*/  FMUL R8, R249, UR11 ;  /* 0x0000000bf9087c20 */ /* 0x008fe20008400000 */
[----:B------:R-:W-:-:S04]  /*126d0*/  F2FP.BF16.F32.PACK_AB R7, RZ, R7 ;  /* 0x00000007ff07723e */ /* 0x000fc800000010ff */
[----:B------:R-:W-:Y:S02]  /*126e0*/  F2FP.BF16.F32.PACK_AB R8, RZ, R8 ;  /* 0x00000008ff08723e */ /* 0x000fe400000010ff */
[----:B------:R-:W-:Y:S02]  /*126f0*/  PRMT R15, R7, 0x7610, R15 ;  /* 0x00007610070f7816 */ /* 0x000fe4000000000f */
[----:B------:R-:W-:Y:S01]  /*12700*/  PRMT R17, R8, 0x7610, R17 ;  /* 0x0000761008117816 */ /* 0x000fe20000000011 */
[----:B------:R-:W-:Y:S01]  /*12710*/  FMUL R7, R247, UR11 ;  /* 0x0000000bf7077c20 */ /* 0x000fe20008400000 */
[----:B------:R-:W-:-:S04]  /*12720*/  FMUL R8, R246, UR11 ;  /* 0x0000000bf6087c20 */ /* 0x000fc80008400000 */
[----:B------:R-:W-:Y:S02]  /*12730*/  F2FP.BF16.F32.PACK_AB R7, RZ, R7 ;  /* 0x00000007ff07723e */ /* 0x000fe400000010ff */
[----:B------:R-:W-:Y:S01]  /*12740*/  F2FP.BF16.F32.PACK_AB R8, RZ, R8 ;  /* 0x00000008ff08723e */ /* 0x000fe200000010ff */
[----:B-1----:R-:W-:Y:S01]  /*12750*/  FMUL R9, R245, UR11 ;  /* 0x0000000bf5097c20 */ /* 0x002fe20008400000 */
[----:B------:R-:W-:-:S04]  /*12760*/  F2FP.BF16.F32.PACK_AB R12, RZ, R12 ;  /* 0x0000000cff0c723e */ /* 0x000fc800000010ff */
[----:B------:R-:W-:Y:S02]  /*12770*/  F2FP.BF16.F32.PACK_AB R9, RZ, R9 ;  /* 0x00000009ff09723e */ /* 0x000fe400000010ff */
[----:B------:R-:W-:Y:S02]  /*12780*/  F2FP.BF16.F32.PACK_AB R16, RZ, R16 ;  /* 0x00000010ff10723e */ /* 0x000fe400000010ff */
[----:B------:R-:W-:Y:S02]  /*12790*/  F2FP.BF16.F32.PACK_AB R18, RZ, R18 ;  /* 0x00000012ff12723e */ /* 0x000fe400000010ff */
[----:B------:R-:W-:Y:S02]  /*127a0*/  F2FP.BF16.F32.PACK_AB R20, RZ, R20 ;  /* 0x00000014ff14723e */ /* 0x000fe400000010ff */
[----:B------:R-:W-:Y:S02]  /*127b0*/  F2FP.BF16.F32.PACK_AB R19, RZ, R19 ;  /* 0x00000013ff13723e */ /* 0x000fe400000010ff */
[----:B------:R-:W-:-:S02]  /*127c0*/  F2FP.BF16.F32.PACK_AB R21, RZ, R21 ;  /* 0x00000015ff15723e */ /* 0x000fc400000010ff */
        /* <DEDUP_REMOVED lines=25> */
[----:B------:R-:W-:Y:S01]  /*12960*/  F2FP.BF16.F32.PACK_AB R239, RZ, R239 ;  /* 0x000000efffef723e */ /* 0x000fe200000010ff */
[----:B--2---:R-:W-:-:S05]  /*12970*/  FMUL R6, R6, UR11 ;  /* 0x0000000b06067c20 */ /* 0x004fca0008400000 */
[----:B------:R-:W-:-:S04]  /*12980*/  F2FP.BF16.F32.PACK_AB R6, RZ, R6 ;  /* 0x00000006ff06723e */ /* 0x000fc800000010ff */
[----:B------:R-:W-:Y:S01]  /*12990*/  PRMT R10, R6, 0x7610, R10 ;  /* 0x00007610060a7816 */ /* 0x000fe2000000000a */
[----:B------:R-:W-:-:S05]  /*129a0*/  FMUL R6, R252, UR11 ;  /* 0x0000000bfc067c20 */ /* 0x000fca0008400000 */
[----:B------:R-:W-:-:S04]  /*129b0*/  F2FP.BF16.F32.PACK_AB R6, RZ, R6 ;  /* 0x00000006ff06723e */ /* 0x000fc800000010ff */
[----:B------:R-:W-:Y:S01]  /*129c0*/  PRMT R11, R6, 0x7610, R11 ;  /* 0x00007610060b7816 */ /* 0x000fe2000000000b */
[----:B------:R1:W-:Y:S01]  /*129d0*/  @P4 STG.E.U16 desc[UR20][R4.64+0x40], R10 ;  /* 0x0000400a04004986 */ /* 0x0003e2000c101514 */
[----:B------:R-:W-:-:S03]  /*129e0*/  FMUL R6, R251, UR11 ;  /* 0x0000000bfb067c20 */ /* 0x000fc60008400000 */
[----:B------:R2:W-:Y:S01]  /*129f0*/  @P2 STG.E.U16 desc[UR20][R4.64+0x42], R11 ;  /* 0x0000420b04002986 */ /* 0x0005e2000c101514 */
[C---:B------:R-:W-:Y:S02]  /*12a00*/  ISETP.GT.AND P2, PT, R0.reuse, 0x28, P0 ;  /* 0x000000280000780c */ /* 0x040fe40000744270 */
[----:B------:R-:W-:Y:S02]  /*12a10*/  ISETP.GT.AND P4, PT, R0, 0x28, P1 ;  /* 0x000000280000780c */ /* 0x000fe40000f84270 */
[----:B------:R-:W-:-:S04]  /*12a20*/  F2FP.BF16.F32.PACK_AB R6, RZ, R6 ;  /* 0x00000006ff06723e */ /* 0x000fc800000010ff */
[----:B------:R-:W-:Y:S01]  /*12a30*/  PRMT R13, R6, 0x7610, R13 ;  /* 0x00007610060d7816 */ /* 0x000fe2000000000d */
[----:B------:R-:W-:Y:S01]  /*12a40*/  @P3 STG.E.U16 desc[UR20][R2.64+0x52], R15 ;  /* 0x0000520f02003986 */ /* 0x000fe2000c101514 */
[----:B------:R-:W-:-:S03]  /*12a50*/  ISETP.GT.AND P3, PT, R0, 0x30, P0 ;  /* 0x000000300000780c */ /* 0x000fc60000764270 */
[----:B------:R3:W-:Y:S01]  /*12a60*/  @P2 STG.E.U16 desc[UR20][R2.64+0x50], R13 ;  /* 0x0000500d02002986 */ /* 0x0007e2000c101514 */
[----:B------:R-:W-:Y:S01]  /*12a70*/  ISETP.GT.AND P2, PT, R0, 0x29, P1 ;  /* 0x000000290000780c */ /* 0x000fe20000f44270 */
[----:B------:R-:W-:Y:S02]  /*12a80*/  FMUL R6, R248, UR11 ;  /* 0x0000000bf8067c20 */ /* 0x000fe40008400000 */
[----:B------:R4:W-:Y:S01]  /*12a90*/  @P4 STG.E.U16 desc[UR20][R4.64+0x50], R17 ;  /* 0x0000501104004986 */ /* 0x0009e2000c101514 */
[----:B------:R-:W-:Y:S02]  /*12aa0*/  ISETP.GT.AND P4, PT, R0, 0x31, P0 ;  /* 0x000000310000780c */ /* 0x000fe40000784270 */
[----:B------:R-:W-:Y:S01]  /*12ab0*/  F2FP.BF16.F32.PACK_AB R6, RZ, R6 ;  /* 0x00000006ff06723e */ /* 0x000fe200000010ff */
[----:B-1----:R-:W-:Y:S01]  /*12ac0*/  FMUL R10, R244, UR11 ;  /* 0x0000000bf40a7c20 */ /* 0x002fe20008400000 */
[----:B--2---:R-:W-:-:S05]  /*12ad0*/  FMUL R11, R243, UR11 ;  /* 0x0000000bf30b7c20 */ /* 0x004fca0008400000 */
[----:B------:R-:W-:Y:S01]  /*12ae0*/  @P2 STG.E.U16 desc[UR20][R4.64+0x52], R6 ;  /* 0x0000520604002986 */ /* 0x000fe2000c101514 */
[----:B------:R-:W-:-:S03]  /*12af0*/  ISETP.GT.AND P2, PT, R0, 0x31, P1 ;  /* 0x000000310000780c */ /* 0x000fc60000f44270 */
[----:B------:R-:W-:Y:S01]  /*12b00*/  @P3 STG.E.U16 desc[UR20][R2.64+0x60], R7 ;  /* 0x0000600702003986 */ /* 0x000fe2000c101514 */
[----:B------:R-:W-:-:S03]  /*12b10*/  ISETP.GT.AND P3, PT, R0, 0x38, P0 ;  /* 0x000000380000780c */ /* 0x000fc60000764270 */
[----:B------:R-:W-:Y:S01]  /*12b20*/  @P4 STG.E.U16 desc[UR20][R2.64+0x62], R8 ;  /* 0x0000620802004986 */ /* 0x000fe2000c101514 */
[C---:B------:R-:W-:Y:S02]  /*12b30*/  ISETP.GT.AND P4, PT, R0.reuse, 0x39, P0 ;  /* 0x000000390000780c */ /* 0x040fe40000784270 */
[----:B------:R-:W-:Y:S02]  /*12b40*/  F2FP.BF16.F32.PACK_AB R10, RZ, R10 ;  /* 0x0000000aff0a723e */ /* 0x000fe400000010ff */
[----:B------:R-:W-:Y:S01]  /*12b50*/  F2FP.BF16.F32.PACK_AB R11, RZ, R11 ;  /* 0x0000000bff0b723e */ /* 0x000fe200000010ff */
[----:B------:R-:W-:Y:S01]  /*12b60*/  @P5 STG.E.U16 desc[UR20][R4.64+0x60], R9 ;  /* 0x0000600904005986 */ /* 0x000fe2000c101514 */
[----:B------:R-:W-:-:S03]  /*12b70*/  ISETP.GT.AND P5, PT, R0, 0x38, P1 ;  /* 0x000000380000780c */ /* 0x000fc60000fa4270 */
[----:B------:R-:W-:Y:S01]  /*12b80*/  @P2 STG.E.U16 desc[UR20][R4.64+0x62], R10 ;  /* 0x0000620a04002986 */ /* 0x000fe2000c101514 */
[----:B------:R-:W-:Y:S01]  /*12b90*/  ISETP.GT.AND P2, PT, R0, 0x39, P1 ;  /* 0x000000390000780c */ /* 0x000fe20000f44270 */
[----:B---3--:R-:W-:Y:S02]  /*12ba0*/  FMUL R13, R242, UR11 ;  /* 0x0000000bf20d7c20 */ /* 0x008fe40008400000 */
[----:B------:R-:W-:Y:S01]  /*12bb0*/  @P3 STG.E.U16 desc[UR20][R2.64+0x70], R11 ;  /* 0x0000700b02003986 */ /* 0x000fe2000c101514 */
[C---:B------:R-:W-:Y:S01]  /*12bc0*/  ISETP.GT.AND P3, PT, R0.reuse, 0x40, P0 ;  /* 0x000000400000780c */ /* 0x040fe20000764270 */
[----:B------:R-:W-:Y:S02]  /*12bd0*/  FMUL R15, R241, UR11 ;  /* 0x0000000bf10f7c20 */ /* 0x000fe40008400000 */
[----:B------:R-:W-:Y:S01]  /*12be0*/  @P4 STG.E.U16 desc[UR20][R2.64+0x72], R12 ;  /* 0x0000720c02004986 */ /* 0x000fe2000c101514 */
[----:B------:R-:W-:Y:S02]  /*12bf0*/  ISETP.GT.AND P4, PT, R0, 0x41, P0 ;  /* 0x000000410000780c */ /* 0x000fe40000784270 */
[----:B------:R-:W-:-:S02]  /*12c00*/  F2FP.BF16.F32.PACK_AB R13, RZ, R13 ;  /* 0x0000000dff0d723e */ /* 0x000fc400000010ff */
[----:B------:R-:W-:-:S03]  /*12c10*/  F2FP.BF16.F32.PACK_AB R15, RZ, R15 ;  /* 0x0000000fff0f723e */ /* 0x000fc600000010ff */
[----:B------:R-:W-:Y:S01]  /*12c20*/  @P5 STG.E.U16 desc[UR20][R4.64+0x70], R13 ;  /* 0x0000700d04005986 */ /* 0x000fe2000c101514 */
[----:B------:R-:W-:-:S03]  /*12c30*/  ISETP.GT.AND P5, PT, R0, 0x40, P1 ;  /* 0x000000400000780c */ /* 0x000fc60000fa4270 */
[----:B------:R-:W-:Y:S01]  /*12c40*/  @P2 STG.E.U16 desc[UR20][R4.64+0x72], R15 ;  /* 0x0000720f04002986 */ /* 0x000fe2000c101514 */
[----:B------:R-:W-:Y:S01]  /*12c50*/  ISETP.GT.AND P2, PT, R0, 0x41, P1 ;  /* 0x000000410000780c */ /* 0x000fe20000f44270 */
[----:B----4-:R-:W-:Y:S02]  /*12c60*/  FMUL R17, R240, UR11 ;  /* 0x0000000bf0117c20 */ /* 0x010fe40008400000 */
[----:B------:R-:W-:Y:S01]  /*12c70*/  @P3 STG.E.U16 desc[UR20][R2.64+0x80], R16 ;  /* 0x0000801002003986 */ /* 0x000fe2000c101514 */
[----:B------:R-:W-:-:S03]  /*12c80*/  ISETP.GT.AND P3, PT, R0, 0x48, P0 ;  /* 0x000000480000780c */ /* 0x000fc60000764270 */
[----:B------:R-:W-:Y:S01]  /*12c90*/  @P4 STG.E.U16 desc[UR20][R2.64+0x82], R18 ;  /* 0x0000821202004986 */ /* 0x000fe2000c101514 */
[----:B------:R-:W-:Y:S02]  /*12ca0*/  ISETP.GT.AND P4, PT, R0, 0x49, P0 ;  /* 0x000000490000780c */ /* 0x000fe40000784270 */
[----:B------:R-:W-:-:S05]  /*12cb0*/  F2FP.BF16.F32.PACK_AB R17, RZ, R17 ;  /* 0x00000011ff11723e */ /* 0x000fca00000010ff */
[----:B------:R-:W-:Y:S01]  /*12cc0*/  @P5 STG.E.U16 desc[UR20][R4.64+0x80], R17 ;  /* 0x0000801104005986 */ /* 0x000fe2000c101514 */
[----:B------:R-:W-:-:S03]  /*12cd0*/  ISETP.GT.AND P5, PT, R0, 0x48, P1 ;  /* 0x000000480000780c */ /* 0x000fc60000fa4270 */
        /* <DEDUP_REMOVED lines=43> */
[C---:B------:R-:W-:Y:S02]  /*12f90*/  ISETP.GT.AND P3, PT, R0.reuse, 0x78, P0 ;  /* 0x000000780000780c */ /* 0x040fe40000764270 */
[C---:B------:R-:W-:Y:S01]  /*12fa0*/  ISETP.GT.AND P0, PT, R0.reuse, 0x79, P0 ;  /* 0x000000790000780c */ /* 0x040fe20000704270 */
[----:B------:R-:W-:Y:S01]  /*12fb0*/  @P4 STG.E.U16 desc[UR20][R2.64+0xe2], R233 ;  /* 0x0000e2e902004986 */ /* 0x000fe2000c101514 */
[C---:B------:R-:W-:Y:S02]  /*12fc0*/  ISETP.GT.AND P4, PT, R0.reuse, 0x78, P1 ;  /* 0x000000780000780c */ /* 0x040fe40000f84270 */
[----:B------:R-:W-:Y:S01]  /*12fd0*/  ISETP.GT.AND P1, PT, R0, 0x79, P1 ;  /* 0x000000790000780c */ /* 0x000fe20000f24270 */
[----:B------:R-:W-:Y:S01]  /*12fe0*/  @P5 STG.E.U16 desc[UR20][R4.64+0xe0], R234 ;  /* 0x0000e0ea04005986 */ /* 0x000fe2000c101514 */
[----:B------:R-:W-:-:S03]  /*12ff0*/  USHF.L.U32 UR10, UR6, 0x1, URZ ;  /* 0x00000001060a7899 */ /* 0x000fc6000800063f */
[----:B------:R-:W-:Y:S04]  /*13000*/  @P2 STG.E.U16 desc[UR20][R4.64+0xe2], R235 ;  /* 0x0000e2eb04002986 */ /* 0x000fe8000c101514 */
[----:B------:R-:W-:Y:S04]  /*13010*/  @P3 STG.E.U16 desc[UR20][R2.64+0xf0], R236 ;  /* 0x0000f0ec02003986 */ /* 0x000fe8000c101514 */
[----:B------:R-:W-:Y:S01]  /*13020*/  @P0 STG.E.U16 desc[UR20][R2.64+0xf2], R237 ;  /* 0x0000f2ed02000986 */ /* 0x000fe2000c101514 */
[----:B------:R-:W-:-:S03]  /*13030*/  ISETP.GT.AND P0, PT, R14, 0x48, PT ;  /* 0x000000480e00780c */ /* 0x000fc60003f04270 */
[----:B------:R-:W-:Y:S01]  /*13040*/  @P4 STG.E.U16 desc[UR20][R4.64+0xf0], R238 ;  /* 0x0000f0ee04004986 */ /* 0x000fe2000c101514 */
[----:B------:R-:W-:-:S03]  /*13050*/  USHF.L.U64.HI UR6, UR6, 0x1, UR7 ;  /* 0x0000000106067899 */ /* 0x000fc60008010207 */
[----:B------:R1:W-:Y:S01]  /*13060*/  @P1 STG.E.U16 desc[UR20][R4.64+0xf2], R239 ;  /* 0x0000f2ef04001986 */ /* 0x0003e2000c101514 */
[----:B------:R-:W-:Y:S02]  /*13070*/  ISETP.GT.AND P1, PT, R14, 0x40, PT ;  /* 0x000000400e00780c */ /* 0x000fe40003f24270 */
[C---:B------:R-:W-:Y:S02]  /*13080*/  ISETP.GT.AND P3, PT, R0.reuse, RZ, P0 ;  /* 0x000000ff0000720c */ /* 0x040fe40000764270 */
[C---:B------:R-:W-:Y:S02]  /*13090*/  ISETP.GT.AND P5, PT, R0.reuse, RZ, P1 ;  /* 0x000000ff0000720c */ /* 0x040fe40000fa4270 */
[----:B------:R-:W-:Y:S02]  /*130a0*/  ISETP.GT.AND P4, PT, R0, 0x1, P1 ;  /* 0x000000010000780c */ /* 0x000fe40000f84270 */
[----:B-1----:R-:W-:Y:S02]  /*130b0*/  IADD3 R4, P6, R2, UR10, RZ ;  /* 0x0000000a02047c10 */ /* 0x002fe4000ffde0ff */
[----:B------:R-:W-:-:S02]  /*130c0*/  ISETP.GT.AND P2, PT, R0, 0x1, P0 ;  /* 0x000000010000780c */ /* 0x000fc40000744270 */
[----:B------:R-:W-:Y:S02]  /*130d0*/  IADD3.X R5, R3, UR6, RZ, P6, !PT ;  /* 0x0000000603057c10 */ /* 0x000fe4000b7fe4ff */
[----:B------:R-:W-:Y:S02]  /*130e0*/  IADD3 R10, P6, R4, UR9, RZ ;  /* 0x00000009040a7c10 */ /* 0x000fe4000ffde0ff */
[----:B------:R-:W-:Y:S02]  /*130f0*/  F2FP.BF16.F32.PACK_AB R152, RZ, R152 ;  /* 0x00000098ff98723e */ /* 0x000fe400000010ff */
[----:B------:R-:W-:Y:S02]  /*13100*/  F2FP.BF16.F32.PACK_AB R153, RZ, R153 ;  /* 0x00000099ff99723e */ /* 0x000fe400000010ff */
[----:B------:R-:W-:Y:S02]  /*13110*/  F2FP.BF16.F32.PACK_AB R154, RZ, R154 ;  /* 0x0000009aff9a723e */ /* 0x000fe400000010ff */
[----:B------:R-:W-:Y:S01]  /*13120*/  IADD3.X R11, R5, UR8, RZ, P6, !PT ;  /* 0x00000008050b7c10 */ /* 0x000fe2000b7fe4ff */
[----:B------:R-:W-:Y:S01]  /*13130*/  FMUL R6, R156, UR11 ;  /* 0x0000000b9c067c20 */ /* 0x000fe20008400000 */
[----:B------:R-:W-:Y:S01]  /*13140*/  F2FP.BF16.F32.PACK_AB R155, RZ, R155 ;  /* 0x0000009bff9b723e */ /* 0x000fe200000010ff */
[----:B------:R-:W-:Y:S01]  /*13150*/  @P5 STG.E.U16 desc[UR20][R4.64], R152 ;  /* 0x0000009804005986 */ /* 0x000fe2000c101514 */
[----:B------:R-:W-:-:S03]  /*13160*/  FMUL R7, R157, UR11 ;  /* 0x0000000b9d077c20 */ /* 0x000fc60008400000 */
[----:B------:R-:W-:Y:S01]  /*13170*/  @P4 STG.E.U16 desc[UR20][R4.64+0x2], R153 ;  /* 0x0000029904004986 */ /* 0x000fe2000c101514 */
[----:B------:R-:W-:-:S03]  /*13180*/  ISETP.GT.AND P4, PT, R0, 0x9, P1 ;  /* 0x000000090000780c */ /* 0x000fc60000f84270 */
[----:B------:R-:W-:Y:S01]  /*13190*/  @P3 STG.E.U16 desc[UR20][R10.64], R154 ;  /* 0x0000009a0a003986 */ /* 0x000fe2000c101514 */
[C---:B------:R-:W-:Y:S01]  /*131a0*/  ISETP.GT.AND P3, PT, R0.reuse, 0x8, P1 ;  /* 0x000000080000780c */ /* 0x040fe20000f64270 */
[----:B------:R-:W-:Y:S01]  /*131b0*/  IMAD.U32 R9, RZ, RZ, UR9 ;  /* 0x00000009ff097e24 */ /* 0x000fe2000f8e00ff */
[----:B------:R-:W-:Y:S01]  /*131c0*/  F2FP.BF16.F32.PACK_AB R6, RZ, R6 ;  /* 0x00000006ff06723e */ /* 0x000fe200000010ff */
[----:B------:R1:W-:Y:S01]  /*131d0*/  @P2 STG.E.U16 desc[UR20][R10.64+0x2], R155 ;  /* 0x0000029b0a002986 */ /* 0x0003e2000c101514 */
[----:B------:R-:W-:Y:S01]  /*131e0*/  ISETP.GT.AND P2, PT, R0, 0x8, P0 ;  /* 0x000000080000780c */ /* 0x000fe20000744270 */
[----:B------:R-:W-:Y:S01]  /*131f0*/  FMUL R8, R158, UR11 ;  /* 0x0000000b9e087c20 */ /* 0x000fe20008400000 */
[----:B------:R-:W-:-:S04]  /*13200*/  F2FP.BF16.F32.PACK_AB R7, RZ, R7 ;  /* 0x00000007ff07723e */ /* 0x000fc800000010ff */
[----:B------:R-:W-:Y:S02]  /*13210*/  F2FP.BF16.F32.PACK_AB R8, RZ, R8 ;  /* 0x00000008ff08723e */ /* 0x000fe400000010ff */
[----:B-1----:R-:W-:Y:S01]  /*13220*/  PRMT R10, R6, 0x7610, R10 ;  /* 0x00007610060a7816 */ /* 0x002fe2000000000a */
[----:B------:R-:W-:Y:S01]  /*13230*/  IMAD.U32 R11, RZ, RZ, UR8 ;  /* 0x00000008ff0b7e24 */ /* 0x000fe2000f8e00ff */
[----:B------:R-:W-:Y:S02]  /*13240*/  IADD3 R6, P5, P6, R9, UR10, R2 ;  /* 0x0000000a09067c10 */ /* 0x000fe4000febe002 */
[----:B------:R-:W-:Y:S02]  /*13250*/  PRMT R9, R7, 0x7610, R9 ;  /* 0x0000761007097816 */ /* 0x000fe40000000009 */
[----:B------:R-:W-:Y:S01]  /*13260*/  IADD3.X R7, R11, UR6, R3, P5, P6 ;  /* 0x000000060b077c10 */ /* 0x000fe2000afec403 */
[----:B------:R-:W-:Y:S01]  /*13270*/  @P3 STG.E.U16 desc[UR20][R4.64+0x10], R10 ;  /* 0x0000100a04003986 */ /* 0x000fe2000c101514 */
[----:B------:R-:W-:-:S03]  /*13280*/  ISETP.GT.AND P3, PT, R0, 0x9, P0 ;  /* 0x000000090000780c */ /* 0x000fc60000764270 */
[----:B------:R-:W-:Y:S01]  /*13290*/  @P4 STG.E.U16 desc[UR20][R4.64+0x12], R9 ;  /* 0x0000120904004986 */ /* 0x000fe2000c101514 */
[C---:B------:R-:W-:Y:S01]  /*132a0*/  ISETP.GT.AND P4, PT, R0.reuse, 0x10, P1 ;  /* 0x000000100000780c */ /* 0x040fe20000f84270 */
[----:B------:R-:W-:Y:S01]  /*132b0*/  FMUL R159, R159, UR11 ;  /* 0x0000000b9f9f7c20 */ /* 0x000fe20008400000 */
[C---:B------:R-:W-:Y:S01]  /*132c0*/  ISETP.GT.AND P5, PT, R0.reuse, 0x11, P1 ;  /* 0x000000110000780c */ /* 0x040fe20000fa4270 */
[----:B------:R-:W-:Y:S01]  /*132d0*/  @P2 STG.E.U16 desc[UR20][R6.64+0x10], R8 ;  /* 0x0000100806002986 */ /* 0x000fe2000c101514 */
[----:B------:R-:W-:Y:S01]  /*132e0*/  ISETP.GT.AND P2, PT, R0, 0x10, P0 ;  /* 0x000000100000780c */ /* 0x000fe20000744270 */
[----:B------:R-:W-:Y:S01]  /*132f0*/  FMUL R160, R160, UR11 ;  /* 0x0000000ba0a07c20 */ /* 0x000fe20008400000 */
[----:B------:R-:W-:Y:S01]  /*13300*/  FMUL R161, R161, UR11 ;  /* 0x0000000ba1a17c20 */ /* 0x000fe20008400000 */
[----:B------:R-:W-:Y:S01]  /*13310*/  FMUL R162, R162, UR11 ;  /* 0x0000000ba2a27c20 */ /* 0x000fe20008400000 */
[----:B------:R-:W-:Y:S02]  /*13320*/  F2FP.BF16.F32.PACK_AB R159, RZ, R159 ;  /* 0x0000009fff9f723e */ /* 0x000fe400000010ff */
[----:B------:R-:W-:-:S02]  /*13330*/  F2FP.BF16.F32.PACK_AB R160, RZ, R160 ;  /* 0x000000a0ffa0723e */ /* 0x000fc400000010ff */
[----:B------:R-:W-:Y:S02]  /*13340*/  F2FP.BF16.F32.PACK_AB R161, RZ, R161 ;  /* 0x000000a1ffa1723e */ /* 0x000fe400000010ff */
[----:B------:R-:W-:Y:S01]  /*13350*/  F2FP.BF16.F32.PACK_AB R162, RZ, R162 ;  /* 0x000000a2ffa2723e */ /* 0x000fe200000010ff */
[----:B------:R-:W-:Y:S01]  /*13360*/  @P3 STG.E.U16 desc[UR20][R6.64+0x12], R159 ;  /* 0x0000129f06003986 */ /* 0x000fe2000c101514 */
[----:B------:R-:W-:-:S03]  /*13370*/  ISETP.GT.AND P3, PT, R0, 0x11, P0 ;  /* 0x000000110000780c */ /* 0x000fc60000764270 */
[----:B------:R-:W-:Y:S01]  /*13380*/  @P4 STG.E.U16 desc[UR20][R4.64+0x20], R160 ;  /* 0x000020a004004986 */ /* 0x000fe2000c101514 */
[C---:B------:R-:W-:Y:S01]  /*13390*/  ISETP.GT.AND P4, PT, R0.reuse, 0x18, P1 ;  /* 0x000000180000780c */ /* 0x040fe20000f84270 */
[----:B------:R-:W-:Y:S02]  /*133a0*/  FMUL R163, R163, UR11 ;  /* 0x0000000ba3a37c20 */ /* 0x000fe40008400000 */
[----:B------:R-:W-:Y:S01]  /*133b0*/  @P5 STG.E.U16 desc[UR20][R4.64+0x22], R161 ;  /* 0x000022a104005986 */ /* 0x000fe2000c101514 */
[----:B------:R-:W-:Y:S01]  /*133c0*/  ISETP.GT.AND P5, PT, R0, 0x19, P1 ;  /* 0x000000190000780c */ /* 0x000fe20000fa4270 */
[----:B------:R-:W-:Y:S02]  /*133d0*/  FMUL R164, R164, UR11 ;  /* 0x0000000ba4a47c20 */ /* 0x000fe40008400000 */
[----:B------:R-:W-:Y:S01]  /*133e0*/  @P2 STG.E.U16 desc[UR20][R6.64+0x20], R162 ;  /* 0x000020a206002986 */ /* 0x000fe2000c101514 */
[----:B------:R-:W-:Y:S01]  /*133f0*/  ISETP.GT.AND P2, PT, R0, 0x18, P0 ;  /* 0x000000180000780c */ /* 0x000fe20000744270 */
[----:B------:R-:W-:Y:S01]  /*13400*/  FMUL R165, R165, UR11 ;  /* 0x0000000ba5a57c20 */ /* 0x000fe20008400000 */
[----:B------:R-:W-:Y:S01]  /*13410*/  FMUL R166, R166, UR11 ;  /* 0x0000000ba6a67c20 */ /* 0x000fe20008400000 */
[----:B------:R-:W-:-:S02]  /*13420*/  F2FP.BF16.F32.PACK_AB R163, RZ, R163 ;  /* 0x000000a3ffa3723e */ /* 0x000fc400000010ff */
[----:B------:R-:W-:Y:S02]  /*13430*/  F2FP.BF16.F32.PACK_AB R164, RZ, R164 ;  /* 0x000000a4ffa4723e */ /* 0x000fe400000010ff */
        /* <DEDUP_REMOVED lines=181> */
[C---:B------:R-:W-:Y:S02]  /*13f90*/  ISETP.GT.AND P4, PT, R0.reuse, 0x71, P0 ;  /* 0x000000710000780c */ /* 0x040fe40000784270 */
[----:B------:R-:W-:Y:S01]  /*13fa0*/  ISETP.GT.AND P1, PT, R0, 0x79, P1 ;  /* 0x000000790000780c */ /* 0x000fe20000f24270 */
[----:B------:R-:W-:Y:S01]  /*13fb0*/  @P5 STG.E.U16 desc[UR20][R4.64+0xe2], R209 ;  /* 0x0000e2d104005986 */ /* 0x000fe2000c101514 */
[----:B------:R-:W-:-:S03]  /*13fc0*/  FMUL R211, R211, UR11 ;  /* 0x0000000bd3d37c20 */ /* 0x000fc60008400000 */
[----:B------:R-:W-:Y:S01]  /*13fd0*/  @P2 STG.E.U16 desc[UR20][R6.64+0xe0], R210 ;  /* 0x0000e0d206002986 */ /* 0x000fe2000c101514 */
[----:B------:R-:W-:Y:S01]  /*13fe0*/  ISETP.GT.AND P2, PT, R0, 0x78, P0 ;  /* 0x000000780000780c */ /* 0x000fe20000744270 */
[----:B------:R-:W-:Y:S01]  /*13ff0*/  FMUL R212, R212, UR11 ;  /* 0x0000000bd4d47c20 */ /* 0x000fe20008400000 */
[----:B------:R-:W-:Y:S01]  /*14000*/  FMUL R213, R213, UR11 ;  /* 0x0000000bd5d57c20 */ /* 0x000fe20008400000 */
[----:B------:R-:W-:Y:S02]  /*14010*/  F2FP.BF16.F32.PACK_AB R211, RZ, R211 ;  /* 0x000000d3ffd3723e */ /* 0x000fe400000010ff */
[----:B------:R-:W-:Y:S01]  /*14020*/  ISETP.GT.AND P0, PT, R0, 0x79, P0 ;  /* 0x000000790000780c */ /* 0x000fe20000704270 */
[----:B------:R-:W-:Y:S01]  /*14030*/  FMUL R214, R214, UR11 ;  /* 0x0000000bd6d67c20 */ /* 0x000fe20008400000 */
[----:B------:R-:W-:Y:S02]  /*14040*/  F2FP.BF16.F32.PACK_AB R212, RZ, R212 ;  /* 0x000000d4ffd4723e */ /* 0x000fe400000010ff */
[----:B------:R-:W-:Y:S01]  /*14050*/  F2FP.BF16.F32.PACK_AB R213, RZ, R213 ;  /* 0x000000d5ffd5723e */ /* 0x000fe200000010ff */
[----:B------:R-:W-:Y:S01]  /*14060*/  @P4 STG.E.U16 desc[UR20][R6.64+0xe2], R211 ;  /* 0x0000e2d306004986 */ /* 0x000fe2000c101514 */
[----:B------:R-:W-:Y:S01]  /*14070*/  F2FP.BF16.F32.PACK_AB R214, RZ, R214 ;  /* 0x000000d6ffd6723e */ /* 0x000fe200000010ff */
[----:B------:R-:W-:-:S02]  /*14080*/  USHF.L.U32 UR7, UR14, 0x8, URZ ;  /* 0x000000080e077899 */ /* 0x000fc4000800063f */
[----:B------:R-:W-:Y:S04]  /*14090*/  @P3 STG.E.U16 desc[UR20][R4.64+0xf0], R212 ;  /* 0x0000f0d404003986 */ /* 0x000fe8000c101514 */
[----:B------:R1:W-:Y:S01]  /*140a0*/  @P1 STG.E.U16 desc[UR20][R4.64+0xf2], R213 ;  /* 0x0000f2d504001986 */ /* 0x0003e2000c101514 */
[----:B------:R-:W-:Y:S01]  /*140b0*/  FMUL R215, R215, UR11 ;  /* 0x0000000bd7d77c20 */ /* 0x000fe20008400000 */
[----:B------:R-:W-:Y:S01]  /*140c0*/  USHF.L.U64.HI UR6, UR14, 0x8, UR15 ;  /* 0x000000080e067899 */ /* 0x000fe2000801020f */
[----:B-1----:R-:W-:Y:S01]  /*140d0*/  @P2 IMAD.MOV.U32 R4, RZ, RZ, R6 ;  /* 0x000000ffff042224 */ /* 0x002fe200078e0006 */
[----:B------:R-:W-:-:S05]  /*140e0*/  @P2 MOV R5, R7 ;  /* 0x0000000700052202 */ /* 0x000fca0000000f00 */
[----:B------:R1:W-:Y:S01]  /*140f0*/  @P2 STG.E.U16 desc[UR20][R4.64+0xf0], R214 ;  /* 0x0000f0d604002986 */ /* 0x0003e2000c101514 */
[----:B------:R-:W-:Y:S01]  /*14100*/  F2FP.BF16.F32.PACK_AB R215, RZ, R215 ;  /* 0x000000d7ffd7723e */ /* 0x000fe200000010ff */
[----:B------:R-:W-:Y:S01]  /*14110*/  IMAD.U32 R9, RZ, RZ, UR6 ;  /* 0x00000006ff097e24 */ /* 0x000fe2000f8e00ff */
[C---:B------:R-:W-:Y:S02]  /*14120*/  ISETP.GT.AND P3, PT, R14.reuse, 0x80, PT ;  /* 0x000000800e00780c */ /* 0x040fe40003f64270 */
[----:B------:R-:W-:Y:S01]  /*14130*/  ISETP.GT.AND P1, PT, R14, 0x88, PT ;  /* 0x000000880e00780c */ /* 0x000fe20003f24270 */
[----:B-1----:R-:W-:Y:S02]  /*14140*/  @P0 IMAD.MOV.U32 R5, RZ, RZ, R7 ;  /* 0x000000ffff050224 */ /* 0x002fe400078e0007 */
[----:B------:R-:W-:Y:S02]  /*14150*/  IMAD.U32 R7, RZ, RZ, UR7 ;  /* 0x00000007ff077e24 */ /* 0x000fe4000f8e00ff */
[----:B------:R-:W-:-:S03]  /*14160*/  @P0 IMAD.MOV.U32 R4, RZ, RZ, R6 ;  /* 0x000000ffff040224 */ /* 0x000fc600078e0006 */
[----:B------:R-:W-:Y:S02]  /*14170*/  IADD3 R6, P5, P6, R2, UR9, R7 ;  /* 0x0000000902067c10 */ /* 0x000fe4000febe007 */
[----:B------:R1:W-:Y:S01]  /*14180*/  @P0 STG.E.U16 desc[UR20][R4.64+0xf2], R215 ;  /* 0x0000f2d704000986 */ /* 0x0003e2000c101514 */
[C---:B------:R-:W-:Y:S02]  /*14190*/  ISETP.GT.AND P0, PT, R0.reuse, RZ, P3 ;  /* 0x000000ff0000720c */ /* 0x040fe40001f04270 */
[----:B------:R-:W-:Y:S02]  /*141a0*/  ISETP.GT.AND P2, PT, R0, 0x1, P3 ;  /* 0x000000010000780c */ /* 0x000fe40001f44270 */
[----:B------:R-:W-:Y:S01]  /*141b0*/  IADD3.X R7, R3, UR8, R9, P5, P6 ;  /* 0x0000000803077c10 */ /* 0x000fe2000afec409 */
[----:B------:R-:W-:Y:S01]  /*141c0*/  FMUL R88, R88, UR11 ;  /* 0x0000000b58587c20 */ /* 0x000fe20008400000 */
[----:B------:R-:W-:Y:S01]  /*141d0*/  ISETP.GT.AND P5, PT, R0, RZ, P1 ;  /* 0x000000ff0000720c */ /* 0x000fe20000fa4270 */
[----:B------:R-:W-:Y:S01]  /*141e0*/  FMUL R89, R89, UR11 ;  /* 0x0000000b59597c20 */ /* 0x000fe20008400000 */
[----:B-1----:R-:W-:Y:S01]  /*141f0*/  IADD3 R4, P4, R2, UR7, RZ ;  /* 0x0000000702047c10 */ /* 0x002fe2000ff9e0ff */
[----:B------:R-:W-:-:S03]  /*14200*/  FMUL R90, R90, UR11 ;  /* 0x0000000b5a5a7c20 */ /* 0x000fc60008400000 */
[----:B------:R-:W-:Y:S02]  /*14210*/  IADD3.X R5, R3, UR6, RZ, P4, !PT ;  /* 0x0000000603057c10 */ /* 0x000fe4000a7fe4ff */
[----:B------:R-:W-:Y:S02]  /*14220*/  IADD3 R8, P4, R4, UR9, RZ ;  /* 0x0000000904087c10 */ /* 0x000fe4000ff9e0ff */
[----:B------:R-:W-:Y:S02]  /*14230*/  F2FP.BF16.F32.PACK_AB R88, RZ, R88 ;  /* 0x00000058ff58723e */ /* 0x000fe400000010ff */
[----:B------:R-:W-:Y:S02]  /*14240*/  F2FP.BF16.F32.PACK_AB R89, RZ, R89 ;  /* 0x00000059ff59723e */ /* 0x000fe400000010ff */
[----:B------:R-:W-:Y:S02]  /*14250*/  F2FP.BF16.F32.PACK_AB R90, RZ, R90 ;  /* 0x0000005aff5a723e */ /* 0x000fe400000010ff */
[----:B------:R-:W-:Y:S01]  /*14260*/  IADD3.X R9, R5, UR8, RZ, P4, !PT ;  /* 0x0000000805097c10 */ /* 0x000fe2000a7fe4ff */
[----:B------:R-:W-:Y:S01]  /*14270*/  @P0 STG.E.U16 desc[UR20][R4.64], R88 ;  /* 0x0000005804000986 */ /* 0x000fe2000c101514 */
[----:B------:R-:W-:-:S02]  /*14280*/  ISETP.GT.AND P0, PT, R0, 0x1, P1 ;  /* 0x000000010000780c */ /* 0x000fc40000f04270 */
[C---:B------:R-:W-:Y:S01]  /*14290*/  ISETP.GT.AND P4, PT, R0.reuse, 0x9, P3 ;  /* 0x000000090000780c */ /* 0x040fe20001f84270 */
[----:B------:R-:W-:Y:S01]  /*142a0*/  @P2 STG.E.U16 desc[UR20][R4.64+0x2], R89 ;  /* 0x0000025904002986 */ /* 0x000fe2000c101514 */
[C---:B------:R-:W-:Y:S01]  /*142b0*/  ISETP.GT.AND P2, PT, R0.reuse, 0x8, P3 ;  /* 0x000000080000780c */ /* 0x040fe20001f44270 */
[----:B------:R-:W-:Y:S02]  /*142c0*/  FMUL R91, R91, UR11 ;  /* 0x0000000b5b5b7c20 */ /* 0x000fe40008400000 */
[----:B------:R-:W-:Y:S01]  /*142d0*/  @P5 STG.E.U16 desc[UR20][R8.64], R90 ;  /* 0x0000005a08005986 */ /* 0x000fe2000c101514 */
[----:B------:R-:W-:Y:S01]  /*142e0*/  ISETP.GT.AND P5, PT, R0, 0x8, P1 ;  /* 0x000000080000780c */ /* 0x000fe20000fa4270 */
[----:B------:R-:W-:Y:S01]  /*142f0*/  FMUL R92, R92, UR11 ;  /* 0x0000000b5c5c7c20 */ /* 0x000fe20008400000 */
[----:B------:R-:W-:Y:S01]  /*14300*/  FMUL R93, R93, UR11 ;  /* 0x0000000b5d5d7c20 */ /* 0x000fe20008400000 */
[----:B------:R-:W-:Y:S01]  /*14310*/  FMUL R94, R94, UR11 ;  /* 0x0000000b5e5e7c20 */ /* 0x000fe20008400000 */
[----:B------:R-:W-:-:S02]  /*14320*/  F2FP.BF16.F32.PACK_AB R91, RZ, R91 ;  /* 0x0000005bff5b723e */ /* 0x000fc400000010ff */
[----:B------:R-:W-:Y:S02]  /*14330*/  F2FP.BF16.F32.PACK_AB R92, RZ, R92 ;  /* 0x0000005cff5c723e */ /* 0x000fe400000010ff */
[----:B------:R-:W-:Y:S02]  /*14340*/  F2FP.BF16.F32.PACK_AB R93, RZ, R93 ;  /* 0x0000005dff5d723e */ /* 0x000fe400000010ff */
[----:B------:R-:W-:Y:S01]  /*14350*/  F2FP.BF16.F32.PACK_AB R94, RZ, R94 ;  /* 0x0000005eff5e723e */ /* 0x000fe200000010ff */
[----:B------:R1:W-:Y:S01]  /*14360*/  @P0 STG.E.U16 desc[UR20][R8.64+0x2], R91 ;  /* 0x0000025b08000986 */ /* 0x0003e2000c101514 */
[----:B------:R-:W-:-:S03]  /*14370*/  ISETP.GT.AND P0, PT, R0, 0x9, P1 ;  /* 0x000000090000780c */ /* 0x000fc60000f04270 */
[----:B------:R-:W-:Y:S01]  /*14380*/  @P2 STG.E.U16 desc[UR20][R4.64+0x10], R92 ;  /* 0x0000105c04002986 */ /* 0x000fe2000c101514 */
[----:B------:R-:W-:-:S03]  /*14390*/  ISETP.GT.AND P2, PT, R0, 0x10, P3 ;  /* 0x000000100000780c */ /* 0x000fc60001f44270 */
        /* <DEDUP_REMOVED lines=140> */
[----:B------:R-:W-:Y:S04]  /*14c60*/  @P0 STG.E.U16 desc[UR20][R6.64+0x92], R127 ;  /* 0x0000927f06000986 */ /* 0x000fe8000c101514 */
[----:B------:R-:W-:Y:S01]  /*14c70*/  @P2 STG.E.U16 desc[UR20][R4.64+0xa0], R128 ;  /* 0x0000a08004002986 */ /* 0x000fe2000c101514 */
[----:B------:R-:W-:-:S03]  /*14c80*/  ISETP.GT.AND P2, PT, R0, 0x51, P1 ;  /* 0x000000510000780c */ /* 0x000fc60000f44270 */
[----:B------:R-:W-:Y:S01]  /*14c90*/  @P4 STG.E.U16 desc[UR20][R4.64+0xa2], R129 ;  /* 0x0000a28104004986 */ /* 0x000fe2000c101514 */
[----:B------:R-:W-:-:S03]  /*14ca0*/  FMUL R131, R131, UR11 ;  /* 0x0000000b83837c20 */ /* 0x000fc60008400000 */
[----:B------:R-:W-:Y:S01]  /*14cb0*/  @P5 STG.E.U16 desc[UR20][R6.64+0xa0], R130 ;  /* 0x0000a08206005986 */ /* 0x000fe2000c101514 */
[----:B------:R-:W-:Y:S01]  /*14cc0*/  ISETP.GT.AND P5, PT, R0, 0x59, P3 ;  /* 0x000000590000780c */ /* 0x000fe20001fa4270 */
[----:B------:R-:W-:Y:S01]  /*14cd0*/  FMUL R133, R133, UR11 ;  /* 0x0000000b85857c20 */ /* 0x000fe20008400000 */
[----:B------:R-:W-:-:S04]  /*14ce0*/  F2FP.BF16.F32.PACK_AB R131, RZ, R131 ;  /* 0x00000083ff83723e */ /* 0x000fc800000010ff */
[----:B------:R-:W-:Y:S01]  /*14cf0*/  F2FP.BF16.F32.PACK_AB R133, RZ, R133 ;  /* 0x00000085ff85723e */ /* 0x000fe200000010ff */
[----:B------:R-:W-:Y:S01]  /*14d00*/  @P2 STG.E.U16 desc[UR20][R6.64+0xa2], R131 ;  /* 0x0000a28306002986 */ /* 0x000fe2000c101514 */
[C---:B------:R-:W-:Y:S02]  /*14d10*/  ISETP.GT.AND P4, PT, R0.reuse, 0x58, P3 ;  /* 0x000000580000780c */ /* 0x040fe40001f84270 */
[----:B------:R-:W-:Y:S01]  /*14d20*/  ISETP.GT.AND P0, PT, R0, 0x58, P1 ;  /* 0x000000580000780c */ /* 0x000fe20000f04270 */
[----:B------:R-:W-:Y:S01]  /*14d30*/  FMUL R132, R132, UR11 ;  /* 0x0000000b84847c20 */ /* 0x000fe20008400000 */
[C---:B------:R-:W-:Y:S01]  /*14d40*/  ISETP.GT.AND P2, PT, R0.reuse, 0x59, P1 ;  /* 0x000000590000780c */ /* 0x040fe20000f44270 */
[----:B------:R-:W-:Y:S01]  /*14d50*/  @P5 STG.E.U16 desc[UR20][R4.64+0xb2], R133 ;  /* 0x0000b28504005986 */ /* 0x000fe2000c101514 */
[----:B------:R-:W-:Y:S01]  /*14d60*/  ISETP.GT.AND P5, PT, R0, 0x60, P3 ;  /* 0x000000600000780c */ /* 0x000fe20001fa4270 */
[----:B------:R-:W-:Y:S01]  /*14d70*/  FMUL R134, R134, UR11 ;  /* 0x0000000b86867c20 */ /* 0x000fe20008400000 */
        /* <DEDUP_REMOVED lines=8> */
[----:B------:R-:W-:Y:S01]  /*14e00*/  @P4 STG.E.U16 desc[UR20][R4.64+0xb0], R132 ;  /* 0x0000b08404004986 */ /* 0x000fe2000c101514 */
[----:B------:R-:W-:-:S03]  /*14e10*/  F2FP.BF16.F32.PACK_AB R137, RZ, R137 ;  /* 0x00000089ff89723e */ /* 0x000fc600000010ff */
[----:B------:R-:W-:Y:S01]  /*14e20*/  @P0 STG.E.U16 desc[UR20][R6.64+0xb0], R134 ;  /* 0x0000b08606000986 */ /* 0x000fe2000c101514 */
[----:B------:R-:W-:-:S03]  /*14e30*/  ISETP.GT.AND P4, PT, R0, 0x60, P1 ;  /* 0x000000600000780c */ /* 0x000fc60000f84270 */
[----:B------:R-:W-:Y:S01]  /*14e40*/  @P2 STG.E.U16 desc[UR20][R6.64+0xb2], R135 ;  /* 0x0000b28706002986 */ /* 0x000fe2000c101514 */
[----:B------:R-:W-:-:S03]  /*14e50*/  FMUL R138, R138, UR11 ;  /* 0x0000000b8a8a7c20 */ /* 0x000fc60008400000 */
[----:B------:R-:W-:Y:S01]  /*14e60*/  @P5 STG.E.U16 desc[UR20][R4.64+0xc0], R136 ;  /* 0x0000c08804005986 */ /* 0x000fe2000c101514 */
[----:B------:R-:W-:-:S03]  /*14e70*/  ISETP.GT.AND P5, PT, R0, 0x61, P1 ;  /* 0x000000610000780c */ /* 0x000fc60000fa4270 */
[----:B------:R-:W-:Y:S01]  /*14e80*/  @P6 STG.E.U16 desc[UR20][R4.64+0xc2], R137 ;  /* 0x0000c28904006986 */ /* 0x000fe2000c101514 */
[----:B------:R-:W-:Y:S01]  /*14e90*/  ISETP.GT.AND P6, PT, R0, 0x68, P3 ;  /* 0x000000680000780c */ /* 0x000fe20001fc4270 */
[----:B------:R-:W-:Y:S01]  /*14ea0*/  FMUL R139, R139, UR11 ;  /* 0x0000000b8b8b7c20 */ /* 0x000fe20008400000 */
[----:B------:R-:W-:Y:S01]  /*14eb0*/  FMUL R140, R140, UR11 ;  /* 0x0000000b8c8c7c20 */ /* 0x000fe20008400000 */
[----:B------:R-:W-:-:S03]  /*14ec0*/  F2FP.BF16.F32.PACK_AB R138, RZ, R138 ;  /* 0x0000008aff8a723e */ /* 0x000fc600000010ff */
        /* <DEDUP_REMOVED lines=11> */
[----:B------:R-:W-:-:S03]  /*14f80*/  F2FP.BF16.F32.PACK_AB R141, RZ, R141 ;  /* 0x0000008dff8d723e */ /* 0x000fc600000010ff */
[----:B------:R-:W-:Y:S02]  /*14f90*/  F2FP.BF16.F32.PACK_AB R142, RZ, R142 ;  /* 0x0000008eff8e723e */ /* 0x000fe400000010ff */
[----:B------:R-:W-:Y:S01]  /*14fa0*/  F2FP.BF16.F32.PACK_AB R143, RZ, R143 ;  /* 0x0000008fff8f723e */ /* 0x000fe200000010ff */
[----:B------:R-:W-:Y:S04]  /*14fb0*/  @P4 STG.E.U16 desc[UR20][R4.64+0xd2], R141 ;  /* 0x0000d28d04004986 */ /* 0x000fe8000c101514 */
[----:B------:R-:W-:Y:S01]  /*14fc0*/  @P5 STG.E.U16 desc[UR20][R6.64+0xd0], R142 ;  /* 0x0000d08e06005986 */ /* 0x000fe2000c101514 */
[----:B------:R-:W-:-:S03]  /*14fd0*/  ISETP.GT.AND P5, PT, R0, 0x70, P3 ;  /* 0x000000700000780c */ /* 0x000fc60001fa4270 */
[----:B------:R-:W-:Y:S01]  /*14fe0*/  @P6 STG.E.U16 desc[UR20][R6.64+0xd2], R143 ;  /* 0x0000d28f06006986 */ /* 0x000fe2000c101514 */
[----:B------:R-:W-:Y:S01]  /*14ff0*/  ISETP.GT.AND P6, PT, R0, 0x71, P3 ;  /* 0x000000710000780c */ /* 0x000fe20001fc4270 */
[----:B------:R-:W-:Y:S01]  /*15000*/  FMUL R144, R144, UR11 ;  /* 0x0000000b90907c20 */ /* 0x000fe20008400000 */
[----:B------:R-:W-:Y:S01]  /*15010*/  FMUL R145, R145, UR11 ;  /* 0x0000000b91917c20 */ /* 0x000fe20008400000 */
[----:B------:R-:W-:-:S03]  /*15020*/  ISETP.GT.AND P4, PT, R0, 0x70, P1 ;  /* 0x000000700000780c */ /* 0x000fc60000f84270 */
[----:B------:R-:W-:Y:S02]  /*15030*/  F2FP.BF16.F32.PACK_AB R144, RZ, R144 ;  /* 0x00000090ff90723e */ /* 0x000fe400000010ff */
[----:B------:R-:W-:Y:S01]  /*15040*/  F2FP.BF16.F32.PACK_AB R145, RZ, R145 ;  /* 0x00000091ff91723e */ /* 0x000fe200000010ff */
[----:B------:R-:W-:Y:S02]  /*15050*/  FMUL R146, R146, UR11 ;  /* 0x0000000b92927c20 */ /* 0x000fe40008400000 */
[----:B------:R-:W-:Y:S01]  /*15060*/  @P5 STG.E.U16 desc[UR20][R4.64+0xe0], R144 ;  /* 0x0000e09004005986 */ /* 0x000fe2000c101514 */
[----:B------:R-:W-:-:S03]  /*15070*/  ISETP.GT.AND P5, PT, R0, 0x71, P1 ;  /* 0x000000710000780c */ /* 0x000fc60000fa4270 */
[----:B------:R-:W-:Y:S01]  /*15080*/  @P6 STG.E.U16 desc[UR20][R4.64+0xe2], R145 ;  /* 0x0000e29104006986 */ /* 0x000fe2000c101514 */
[C---:B------:R-:W-:Y:S02]  /*15090*/  ISETP.GT.AND P6, PT, R0.reuse, 0x78, P3 ;  /* 0x000000780000780c */ /* 0x040fe40001fc4270 */
[----:B------:R-:W-:Y:S01]  /*150a0*/  ISETP.GT.AND P3, PT, R0, 0x79, P3 ;  /* 0x000000790000780c */ /* 0x000fe20001f64270 */
[----:B------:R-:W-:Y:S01]  /*150b0*/  FMUL R147, R147, UR11 ;  /* 0x0000000b93937c20 */ /* 0x000fe20008400000 */
[----:B------:R-:W-:Y:S01]  /*150c0*/  F2FP.BF16.F32.PACK_AB R146, RZ, R146 ;  /* 0x00000092ff92723e */ /* 0x000fe200000010ff */
[----:B------:R-:W-:Y:S01]  /*150d0*/  FMUL R149, R149, UR11 ;  /* 0x0000000b95957c20 */ /* 0x000fe20008400000 */
[----:B------:R-:W-:Y:S02]  /*150e0*/  FMUL R148, R148, UR11 ;  /* 0x0000000b94947c20 */ /* 0x000fe40008400000 */
[----:B------:R-:W-:Y:S01]  /*150f0*/  F2FP.BF16.F32.PACK_AB R147, RZ, R147 ;  /* 0x00000093ff93723e */ /* 0x000fe200000010ff */
[----:B------:R-:W-:Y:S01]  /*15100*/  @P4 STG.E.U16 desc[UR20][R6.64+0xe0], R146 ;  /* 0x0000e09206004986 */ /* 0x000fe2000c101514 */
[----:B------:R-:W-:-:S02]  /*15110*/  ISETP.GT.AND P4, PT, R0, 0x78, P1 ;  /* 0x000000780000780c */ /* 0x000fc40000f84270 */
[----:B------:R-:W-:Y:S02]  /*15120*/  F2FP.BF16.F32.PACK_AB R149, RZ, R149 ;  /* 0x00000095ff95723e */ /* 0x000fe400000010ff */
[----:B------:R-:W-:Y:S01]  /*15130*/  ISETP.GT.AND P2, PT, R14, 0xc0, PT ;  /* 0x000000c00e00780c */ /* 0x000fe20003f44270 */
[----:B------:R-:W-:Y:S01]  /*15140*/  @P5 STG.E.U16 desc[UR20][R6.64+0xe2], R147 ;  /* 0x0000e29306005986 */ /* 0x000fe2000c101514 */
[----:B-1----:R-:W-:Y:S02]  /*15150*/  MOV R9, UR14 ;  /* 0x0000000e00097c02 */ /* 0x002fe40008000f00 */
[----:B------:R-:W-:Y:S01]  /*15160*/  ISETP.GT.AND P1, PT, R0, 0x79, P1 ;  /* 0x000000790000780c */ /* 0x000fe20000f24270 */
[----:B------:R-:W-:Y:S01]  /*15170*/  @P3 STG.E.U16 desc[UR20][R4.64+0xf2], R149 ;  /* 0x0000f29504003986 */ /* 0x000fe2000c101514 */
[----:B------:R-:W-:Y:S01]  /*15180*/  F2FP.BF16.F32.PACK_AB R148, RZ, R148 ;  /* 0x00000094ff94723e */ /* 0x000fe200000010ff */
[----:B------:R-:W-:Y:S01]  /*15190*/  FMUL R150, R150, UR11 ;  /* 0x0000000b96967c20 */ /* 0x000fe20008400000 */
[----:B------:R-:W-:Y:S01]  /*151a0*/  ISETP.GT.AND P3, PT, R0, RZ, P2 ;  /* 0x000000ff0000720c */ /* 0x000fe20001764270 */
[----:B------:R-:W-:Y:S01]  /*151b0*/  FMUL R151, R151, UR11 ;  /* 0x0000000b97977c20 */ /* 0x000fe20008400000 */
[----:B------:R-:W-:Y:S01]  /*151c0*/  UIMAD UR6, UR15, 0x180, URZ ;  /* 0x000001800f0678a4 */ /* 0x000fe2000f8e023f */
[----:B------:R-:W-:Y:S01]  /*151d0*/  FMUL R24, R24, UR11 ;  /* 0x0000000b18187c20 */ /* 0x000fe20008400000 */
[----:B------:R-:W-:Y:S01]  /*151e0*/  IMAD.WIDE.U32 R2, R9, 0x180, R2 ;  /* 0x0000018009027825 */ /* 0x000fe200078e0002 */
[----:B------:R1:W-:Y:S01]  /*151f0*/  @P6 STG.E.U16 desc[UR20][R4.64+0xf0], R148 ;  /* 0x0000f09404006986 */ /* 0x0003e2000c101514 */
[----:B------:R-:W-:-:S02]  /*15200*/  F2FP.BF16.F32.PACK_AB R150, RZ, R150 ;  /* 0x00000096ff96723e */ /* 0x000fc400000010ff */
[----:B------:R-:W-:Y:S01]  /*15210*/  F2FP.BF16.F32.PACK_AB R151, RZ, R151 ;  /* 0x00000097ff97723e */ /* 0x000fe200000010ff */
[----:B------:R-:W-:Y:S01]  /*15220*/  VIADD R3, R3, UR6 ;  /* 0x0000000603037c36 */ /* 0x000fe20008000000 */
[----:B------:R-:W-:Y:S02]  /*15230*/  ISETP.GT.AND P5, PT, R0, 0x1, P2 ;  /* 0x000000010000780c */ /* 0x000fe400017a4270 */
[----:B------:R-:W-:Y:S01]  /*15240*/  F2FP.BF16.F32.PACK_AB R24, RZ, R24 ;  /* 0x00000018ff18723e */ /* 0x000fe200000010ff */
[----:B------:R-:W-:Y:S01]  /*15250*/  FMUL R25, R25, UR11 ;  /* 0x0000000b19197c20 */ /* 0x000fe20008400000 */
[----:B-1----:R-:W-:Y:S02]  /*15260*/  @P4 IMAD.MOV.U32 R4, RZ, RZ, R6 ;  /* 0x000000ffff044224 */ /* 0x002fe400078e0006 */
[----:B------:R-:W-:Y:S01]  /*15270*/  @P4 IMAD.MOV.U32 R5, RZ, RZ, R7 ;  /* 0x000000ffff054224 */ /* 0x000fe200078e0007 */
[----:B------:R-:W-:-:S04]  /*15280*/  ISETP.GT.AND P0, PT, R14, 0xc8, PT ;  /* 0x000000c80e00780c */ /* 0x000fc80003f04270 */
[----:B------:R1:W-:Y:S01]  /*15290*/  @P4 STG.E.U16 desc[UR20][R4.64+0xf0], R150 ;  /* 0x0000f09604004986 */ /* 0x0003e2000c101514 */
[----:B------:R-:W-:-:S03]  /*152a0*/  F2FP.BF16.F32.PACK_AB R25, RZ, R25 ;  /* 0x00000019ff19723e */ /* 0x000fc600000010ff */
[----:B------:R2:W-:Y:S04]  /*152b0*/  @P1 STG.E.U16 desc[UR20][R6.64+0xf2], R151 ;  /* 0x0000f29706001986 */ /* 0x0005e8000c101514 */
[----:B------:R-:W-:Y:S01]  /*152c0*/  @P3 STG.E.U16 desc[UR20][R2.64], R24 ;  /* 0x0000001802003986 */ /* 0x000fe2000c101514 */
[----:B------:R-:W-:Y:S01]  /*152d0*/  ISETP.GT.AND P3, PT, R0, RZ, P0 ;  /* 0x000000ff0000720c */ /* 0x000fe20000764270 */
[----:B------:R-:W-:Y:S01]  /*152e0*/  FMUL R26, R26, UR11 ;  /* 0x0000000b1a1a7c20 */ /* 0x000fe20008400000 */
[----:B-1----:R-:W-:Y:S01]  /*152f0*/  IADD3 R4, P1, R2, UR9, RZ ;  /* 0x0000000902047c10 */ /* 0x002fe2000ff3e0ff */
[----:B------:R-:W-:Y:S01]  /*15300*/  @P5 STG.E.U16 desc[UR20][R2.64+0x2], R25 ;  /* 0x0000021902005986 */ /* 0x000fe2000c101514 */
[C---:B------:R-:W-:Y:S02]  /*15310*/  ISETP.GT.AND P6, PT, R0.reuse, 0x1, P0 ;  /* 0x000000010000780c */ /* 0x040fe400007c4270 */
[----:B------:R-:W-:Y:S01]  /*15320*/  ISETP.GT.AND P5, PT, R0, 0x8, P2 ;  /* 0x000000080000780c */ /* 0x000fe200017a4270 */
[----:B------:R-:W-:Y:S01]  /*15330*/  FMUL R27, R27, UR11 ;  /* 0x0000000b1b1b7c20 */ /* 0x000fe20008400000 */
[----:B------:R-:W-:-:S02]  /*15340*/  F2FP.BF16.F32.PACK_AB R26, RZ, R26 ;  /* 0x0000001aff1a723e */ /* 0x000fc400000010ff */
[----:B------:R-:W-:Y:S02]  /*15350*/  IADD3.X R5, R3, UR8, RZ, P1, !PT ;  /* 0x0000000803057c10 */ /* 0x000fe40008ffe4ff */
[----:B------:R-:W-:Y:S01]  /*15360*/  ISETP.GT.AND P4, PT, R0, 0x9, P2 ;  /* 0x000000090000780c */ /* 0x000fe20001784270 */
[----:B------:R-:W-:Y:S01]  /*15370*/  FMUL R28, R28, UR11 ;  /* 0x0000000b1c1c7c20 */ /* 0x000fe20008400000 */
[----:B------:R-:W-:Y:S01]  /*15380*/  FMUL R29, R29, UR11 ;  /* 0x0000000b1d1d7c20 */ /* 0x000fe20008400000 */
[----:B------:R-:W-:Y:S01]  /*15390*/  @P3 STG.E.U16 desc[UR20][R4.64], R26 ;  /* 0x0000001a04003986 */ /* 0x000fe2000c101514 */
[----:B------:R-:W-:Y:S02]  /*153a0*/  F2FP.BF16.F32.PACK_AB R27, RZ, R27 ;  /* 0x0000001bff1b723e */ /* 0x000fe400000010ff */
[----:B------:R-:W-:Y:S02]  /*153b0*/  ISETP.GT.AND P3, PT, R0, 0x8, P0 ;  /* 0x000000080000780c */ /* 0x000fe40000764270 */
[----:B------:R-:W-:Y:S01]  /*153c0*/  F2FP.BF16.F32.PACK_AB R28, RZ, R28 ;  /* 0x0000001cff1c723e */ /* 0x000fe200000010ff */
[----:B------:R-:W-:Y:S01]  /*153d0*/  FMUL R30, R30, UR11 ;  /* 0x0000000b1e1e7c20 */ /* 0x000fe20008400000 */
[----:B------:R-:W-:Y:S01]  /*153e0*/  F2FP.BF16.F32.PACK_AB R29, RZ, R29 ;  /* 0x0000001dff1d723e */ /* 0x000fe200000010ff */
[----:B------:R-:W-:Y:S01]  /*153f0*/  @P6 STG.E.U16 desc[UR20][R4.64+0x2], R27 ;  /* 0x0000021b04006986 */ /* 0x000fe2000c101514 */
[----:B------:R-:W-:-:S03]  /*15400*/  ISETP.GT.AND P6, PT, R0, 0x9, P0 ;  /* 0x000000090000780c */ /* 0x000fc600007c4270 */
[----:B------:R-:W-:Y:S01]  /*15410*/  @P5 STG.E.U16 desc[UR20][R2.64+0x10], R28 ;  /* 0x0000101c02005986 */ /* 0x000fe2000c101514 */
[C---:B------:R-:W-:Y:S01]  /*15420*/  ISETP.GT.AND P5, PT, R0.reuse, 0x10, P2 ;  /* 0x000000100000780c */ /* 0x040fe200017a4270 */
[----:B------:R-:W-:Y:S01]  /*15430*/  FMUL R31, R31, UR11 ;  /* 0x0000000b1f1f7c20 */ /* 0x000fe20008400000 */
[----:B------:R-:W-:Y:S01]  /*15440*/  F2FP.BF16.F32.PACK_AB R30, RZ, R30 ;  /* 0x0000001eff1e723e */ /* 0x000fe200000010ff */
[----:B------:R-:W-:Y:S01]  /*15450*/  @P4 STG.E.U16 desc[UR20][R2.64+0x12], R29 ;  /* 0x0000121d02004986 */ /* 0x000fe2000c101514 */
[----:B------:R-:W-:Y:S01]  /*15460*/  ISETP.GT.AND P4, PT, R0, 0x11, P2 ;  /* 0x000000110000780c */ /* 0x000fe20001784270 */
[----:B------:R-:W-:Y:S01]  /*15470*/  FMUL R32, R32, UR11 ;  /* 0x0000000b20207c20 */ /* 0x000fe20008400000 */
[----:B------:R-:W-:Y:S01]  /*15480*/  FMUL R33, R33, UR11 ;  /* 0x0000000b21217c20 */ /* 0x000fe20008400000 */
[----:B------:R-:W-:Y:S01]  /*15490*/  @P3 STG.E.U16 desc[UR20][R4.64+0x10], R30 ;  /* 0x0000101e04003986 */ /* 0x000fe2000c101514 */
[----:B------:R-:W-:Y:S02]  /*154a0*/  F2FP.BF16.F32.PACK_AB R31, RZ, R31 ;  /* 0x0000001fff1f723e */ /* 0x000fe400000010ff */
[----:B------:R-:W-:-:S02]  /*154b0*/  ISETP.GT.AND P3, PT, R0, 0x10, P0 ;  /* 0x000000100000780c */ /* 0x000fc40000764270 */
[----:B------:R-:W-:Y:S01]  /*154c0*/  F2FP.BF16.F32.PACK_AB R32, RZ, R32 ;  /* 0x00000020ff20723e */ /* 0x000fe200000010ff */
[----:B------:R-:W-:Y:S01]  /*154d0*/  FMUL R34, R34, UR11 ;  /* 0x0000000b22227c20 */ /* 0x000fe20008400000 */
[----:B------:R-:W-:Y:S01]  /*154e0*/  F2FP.BF16.F32.PACK_AB R33, RZ, R33 ;  /* 0x00000021ff21723e */ /* 0x000fe200000010ff */
[----:B------:R-:W-:Y:S01]  /*154f0*/  @P6 STG.E.U16 desc[UR20][R4.64+0x12], R31 ;  /* 0x0000121f04006986 */ /* 0x000fe2000c101514 */
[----:B------:R-:W-:-:S03]  /*15500*/  ISETP.GT.AND P6, PT, R0, 0x11, P0 ;  /* 0x000000110000780c */ /* 0x000fc600007c4270 */
[----:B------:R-:W-:Y:S01]  /*15510*/  @P5 STG.E.U16 desc[UR20][R2.64+0x20], R32 ;  /* 0x0000202002005986 */ /* 0x000fe2000c101514 */
[----:B------:R-:W-:-:S03]  /*15520*/  F2FP.BF16.F32.PACK_AB R34, RZ, R34 ;  /* 0x00000022ff22723e */ /* 0x000fc600000010ff */
[----:B------:R-:W-:Y:S01]  /*15530*/  @P4 STG.E.U16 desc[UR20][R2.64+0x22], R33 ;  /* 0x0000222102004986 */ /* 0x000fe2000c101514 */
[C---:B------:R-:W-:Y:S01]  /*15540*/  ISETP.GT.AND P4, PT, R0.reuse, 0x18, P2 ;  /* 0x000000180000780c */ /* 0x040fe20001784270 */
[----:B------:R-:W-:Y:S01]  /*15550*/  FMUL R35, R35, UR11 ;  /* 0x0000000b23237c20 */ /* 0x000fe20008400000 */
[----:B------:R-:W-:Y:S01]  /*15560*/  ISETP.GT.AND P5, PT, R0, 0x19, P2 ;  /* 0x000000190000780c */ /* 0x000fe200017a4270 */
[----:B------:R-:W-:Y:S01]  /*15570*/  FMUL R36, R36, UR11 ;  /* 0x0000000b24247c20 */ /* 0x000fe20008400000 */
[----:B------:R-:W-:Y:S01]  /*15580*/  FMUL R37, R37, UR11 ;  /* 0x0000000b25257c20 */ /* 0x000fe20008400000 */
[----:B------:R-:W-:Y:S01]  /*15590*/  @P3 STG.E.U16 desc[UR20][R4.64+0x20], R34 ;  /* 0x0000202204003986 */ /* 0x000fe2000c101514 */
[----:B------:R-:W-:Y:S02]  /*155a0*/  ISETP.GT.AND P3, PT, R0, 0x18, P0 ;  /* 0x000000180000780c */ /* 0x000fe40000764270 */
[----:B------:R-:W-:Y:S01]  /*155b0*/  F2FP.BF16.F32.PACK_AB R35, RZ, R35 ;  /* 0x00000023ff23723e */ /* 0x000fe200000010ff */
[----:B------:R-:W-:Y:S01]  /*155c0*/  FMUL R38, R38, UR11 ;  /* 0x0000000b26267c20 */ /* 0x000fe20008400000 */
[----:B------:R-:W-:-:S02]  /*155d0*/  F2FP.BF16.F32.PACK_AB R36, RZ, R36 ;  /* 0x00000024ff24723e */ /* 0x000fc400000010ff */
[----:B------:R-:W-:Y:S01]  /*155e0*/  F2FP.BF16.F32.PACK_AB R37, RZ, R37 ;  /* 0x00000025ff25723e */ /* 0x000fe200000010ff */
[----:B------:R-:W-:Y:S01]  /*155f0*/  @P6 STG.E.U16 desc[UR20][R4.64+0x22], R35 ;  /* 0x0000222304006986 */ /* 0x000fe2000c101514 */
[----:B------:R-:W-:-:S03]  /*15600*/  F2FP.BF16.F32.PACK_AB R38, RZ, R38 ;  /* 0x00000026ff26723e */ /* 0x000fc600000010ff */
[----:B------:R-:W-:Y:S01]  /*15610*/  @P4 STG.E.U16 desc[UR20][R2.64+0x30], R36 ;  /* 0x0000302402004986 */ /* 0x000fe2000c101514 */
[C---:B------:R-:W-:Y:S02]  /*15620*/  ISETP.GT.AND P4, PT, R0.reuse, 0x19, P0 ;  /* 0x000000190000780c */ /* 0x040fe40000784270 */
[C---:B------:R-:W-:Y:S01]  /*15630*/  ISETP.GT.AND P6, PT, R0.reuse, 0x20, P2 ;  /* 0x000000200000780c */ /* 0x040fe200017c4270 */
[----:B------:R-:W-:Y:S01]  /*15640*/  @P5 STG.E.U16 desc[UR20][R2.64+0x32], R37 ;  /* 0x0000322502005986 */ /* 0x000fe2000c101514 */
[----:B------:R-:W-:Y:S01]  /*15650*/  ISETP.GT.AND P5, PT, R0, 0x21, P2 ;  /* 0x000000210000780c */ /* 0x000fe200017a4270 */
[----:B------:R-:W-:Y:S01]  /*15660*/  FMUL R39, R39, UR11 ;  /* 0x0000000b27277c20 */ /* 0x000fe20008400000 */
[----:B------:R-:W-:Y:S01]  /*15670*/  FMUL R40, R40, UR11 ;  /* 0x0000000b28287c20 */ /* 0x000fe20008400000 */
[----:B------:R-:W-:Y:S01]  /*15680*/  FMUL R41, R41, UR11 ;  /* 0x0000000b29297c20 */ /* 0x000fe20008400000 */
[----:B------:R-:W-:Y:S01]  /*15690*/  @P3 STG.E.U16 desc[UR20][R4.64+0x30], R38 ;  /* 0x0000302604003986 */ /* 0x000fe2000c101514 */
[----:B------:R-:W-:Y:S01]  /*156a0*/  ISETP.GT.AND P3, PT, R0, 0x20, P0 ;  /* 0x000000200000780c */ /* 0x000fe20000764270 */
[----:B------:R-:W-:Y:S01]  /*156b0*/  FMUL R42, R42, UR11 ;  /* 0x0000000b2a2a7c20 */ /* 0x000fe20008400000 */
[----:B------:R-:W-:-:S02]  /*156c0*/  F2FP.BF16.F32.PACK_AB R39, RZ, R39 ;  /* 0x00000027ff27723e */ /* 0x000fc400000010ff */
[----:B------:R-:W-:Y:S02]  /*156d0*/  F2FP.BF16.F32.PACK_AB R40, RZ, R40 ;  /* 0x00000028ff28723e */ /* 0x000fe400000010ff */
[----:B------:R-:W-:Y:S01]  /*156e0*/  F2FP.BF16.F32.PACK_AB R41, RZ, R41 ;  /* 0x00000029ff29723e */ /* 0x000fe200000010ff */
[----:B------:R-:W-:Y:S01]  /*156f0*/  @P4 STG.E.U16 desc[UR20][R4.64+0x32], R39 ;  /* 0x0000322704004986 */ /* 0x000fe2000c101514 */
[----:B------:R-:W-:Y:S02]  /*15700*/  F2FP.BF16.F32.PACK_AB R42, RZ, R42 ;  /* 0x0000002aff2a723e */ /* 0x000fe400000010ff */
        /* <DEDUP_REMOVED lines=31> */
[----:B------:R-:W-:-:S03]  /*15900*/  F2FP.BF16.F32.PACK_AB R50, RZ, R50 ;  /* 0x00000032ff32723e */ /* 0x000fc600000010ff */
[----:B------:R-:W-:Y:S01]  /*15910*/  @P6 STG.E.U16 desc[UR20][R2.64+0x60], R48 ;  /* 0x0000603002006986 */ /* 0x000fe2000c101514 */
[----:B--2---:R-:W-:-:S03]  /*15920*/  IADD3.X R7, R3, UR8, RZ, P1, !PT ;  /* 0x0000000803077c10 */ /* 0x004fc60008ffe4ff */
[----:B------:R-:W-:Y:S01]  /*15930*/  @P5 STG.E.U16 desc[UR20][R2.64+0x62], R49 ;  /* 0x0000623102005986 */ /* 0x000fe2000c101514 */
[C---:B------:R-:W-:Y:S02]  /*15940*/  ISETP.GT.AND P5, PT, R0.reuse, 0x31, P0 ;  /* 0x000000310000780c */ /* 0x040fe400007a4270 */
[C---:B------:R-:W-:Y:S01]  /*15950*/  ISETP.GT.AND P1, PT, R0.reuse, 0x38, P0 ;  /* 0x000000380000780c */ /* 0x040fe20000724270 */
[----:B------:R1:W-:Y:S01]  /*15960*/  @P3 STG.E.U16 desc[UR20][R4.64+0x60], R50 ;  /* 0x0000603204003986 */ /* 0x0003e2000c101514 */
[C---:B------:R-:W-:Y:S02]  /*15970*/  ISETP.GT.AND P3, PT, R0.reuse, 0x39, P0 ;  /* 0x000000390000780c */ /* 0x040fe40000764270 */
[C---:B------:R-:W-:Y:S01]  /*15980*/  ISETP.GT.AND P6, PT, R0.reuse, 0x38, P2 ;  /* 0x000000380000780c */ /* 0x040fe200017c4270 */
[----:B------:R-:W-:Y:S01]  /*15990*/  FMUL R51, R51, UR11 ;  /* 0x0000000b33337c20 */ /* 0x000fe20008400000 */
[----:B------:R-:W-:Y:S01]  /*159a0*/  ISETP.GT.AND P4, PT, R0, 0x39, P2 ;  /* 0x000000390000780c */ /* 0x000fe20001784270 */
[----:B------:R-:W-:Y:S01]  /*159b0*/  FMUL R52, R52, UR11 ;  /* 0x0000000b34347c20 */ /* 0x000fe20008400000 */
[----:B------:R-:W-:Y:S01]  /*159c0*/  FMUL R53, R53, UR11 ;  /* 0x0000000b35357c20 */ /* 0x000fe20008400000 */
[----:B------:R-:W-:Y:S01]  /*159d0*/  FMUL R54, R54, UR11 ;  /* 0x0000000b36367c20 */ /* 0x000fe20008400000 */
[----:B------:R-:W-:Y:S01]  /*159e0*/  FMUL R55, R55, UR11 ;  /* 0x0000000b37377c20 */ /* 0x000fe20008400000 */
[----:B------:R-:W-:Y:S01]  /*159f0*/  F2FP.BF16.F32.PACK_AB R51, RZ, R51 ;  /* 0x00000033ff33723e */ /* 0x000fe200000010ff */
[----:B------:R-:W-:Y:S01]  /*15a00*/  @P5 IMAD.MOV.U32 R6, RZ, RZ, R4 ;  /* 0x000000ffff065224 */ /* 0x000fe200078e0004 */
[----:B------:R-:W-:Y:S01]  /*15a10*/  F2FP.BF16.F32.PACK_AB R52, RZ, R52 ;  /* 0x00000034ff34723e */ /* 0x000fe200000010ff */
[--C-:B-1----:R-:W-:Y:S01]  /*15a20*/  @P1 IMAD.MOV.U32 R5, RZ, RZ, R7.reuse ;  /* 0x000000ffff051224 */ /* 0x102fe200078e0007 */
[----:B------:R-:W-:Y:S01]  /*15a30*/  F2FP.BF16.F32.PACK_AB R53, RZ, R53 ;  /* 0x00000035ff35723e */ /* 0x000fe200000010ff */
[C---:B------:R-:W-:Y:S01]  /*15a40*/  VIADD R8, R2.reuse, UR9 ;  /* 0x0000000902087c36 */ /* 0x040fe20008000000 */
[----:B------:R-:W-:Y:S01]  /*15a50*/  F2FP.BF16.F32.PACK_AB R54, RZ, R54 ;  /* 0x00000036ff36723e */ /* 0x000fe200000010ff */
[----:B------:R-:W-:Y:S01]  /*15a60*/  @P3 IMAD.MOV.U32 R9, RZ, RZ, R7 ;  /* 0x000000ffff093224 */ /* 0x000fe200078e0007 */
[----:B------:R-:W-:Y:S01]  /*15a70*/  IADD3 R4, R2, UR9, RZ ;  /* 0x0000000902047c10 */ /* 0x000fe2000fffe0ff */
[----:B------:R-:W-:Y:S01]  /*15a80*/  @P5 STG.E.U16 desc[UR20][R6.64+0x62], R51 ;  /* 0x0000623306005986 */ /* 0x000fe2000c101514 */
[----:B------:R-:W-:-:S03]  /*15a90*/  F2FP.BF16.F32.PACK_AB R55, RZ, R55 ;  /* 0x00000037ff37723e */ /* 0x000fc600000010ff */
[----:B------:R-:W-:Y:S04]  /*15aa0*/  @P6 STG.E.U16 desc[UR20][R2.64+0x70], R52 ;  /* 0x0000703402006986 */ /* 0x000fe8000c101514 */
[----:B------:R-:W-:Y:S04]  /*15ab0*/  @P4 STG.E.U16 desc[UR20][R2.64+0x72], R53 ;  /* 0x0000723502004986 */ /* 0x000fe8000c101514 */
[----:B------:R1:W-:Y:S01]  /*15ac0*/  @P1 STG.E.U16 desc[UR20][R4.64+0x70], R54 ;  /* 0x0000703604001986 */ /* 0x0003e2000c101514 */
[----:B------:R-:W-:-:S03]  /*15ad0*/  ISETP.GT.AND P1, PT, R0, 0x40, P0 ;  /* 0x000000400000780c */ /* 0x000fc60000724270 */
[----:B------:R2:W-:Y:S01]  /*15ae0*/  @P3 STG.E.U16 desc[UR20][R8.64+0x72], R55 ;  /* 0x0000723708003986 */ /* 0x0005e2000c101514 */
[C---:B------:R-:W-:Y:S02]  /*15af0*/  ISETP.GT.AND P3, PT, R0.reuse, 0x41, P0 ;  /* 0x000000410000780c */ /* 0x040fe40000764270 */
[C---:B------:R-:W-:Y:S02]  /*15b00*/  ISETP.GT.AND P4, PT, R0.reuse, 0x40, P2 ;  /* 0x000000400000780c */ /* 0x040fe40001784270 */
[----:B------:R-:W-:Y:S01]  /*15b10*/  ISETP.GT.AND P5, PT, R0, 0x41, P2 ;  /* 0x000000410000780c */ /* 0x000fe200017a4270 */
[----:B------:R-:W-:Y:S01]  /*15b20*/  FMUL R56, R56, UR11 ;  /* 0x0000000b38387c20 */ /* 0x000fe20008400000 */
[----:B------:R-:W-:Y:S01]  /*15b30*/  FMUL R57, R57, UR11 ;  /* 0x0000000b39397c20 */ /* 0x000fe20008400000 */
[----:B------:R-:W-:Y:S01]  /*15b40*/  FMUL R58, R58, UR11 ;  /* 0x0000000b3a3a7c20 */ /* 0x000fe20008400000 */
[----:B------:R-:W-:Y:S02]  /*15b50*/  FMUL R59, R59, UR11 ;  /* 0x0000000b3b3b7c20 */ /* 0x000fe40008400000 */
[----:B------:R-:W-:Y:S01]  /*15b60*/  F2FP.BF16.F32.PACK_AB R56, RZ, R56 ;  /* 0x00000038ff38723e */ /* 0x000fe200000010ff */
[----:B-1----:R-:W-:Y:S01]  /*15b70*/  @P1 IMAD.MOV.U32 R5, RZ, RZ, R7 ;  /* 0x000000ffff051224 */ /* 0x002fe200078e0007 */
[----:B------:R-:W-:-:S02]  /*15b80*/  F2FP.BF16.F32.PACK_AB R57, RZ, R57 ;  /* 0x00000039ff39723e */ /* 0x000fc400000010ff */
[----:B------:R-:W-:Y:S02]  /*15b90*/  F2FP.BF16.F32.PACK_AB R58, RZ, R58 ;  /* 0x0000003aff3a723e */ /* 0x000fe400000010ff */
[----:B------:R-:W-:Y:S02]  /*15ba0*/  F2FP.BF16.F32.PACK_AB R59, RZ, R59 ;  /* 0x0000003bff3b723e */ /* 0x000fe400000010ff */
[----:B--2---:R-:W-:Y:S01]  /*15bb0*/  @P3 MOV R9, R7 ;  /* 0x0000000700093202 */ /* 0x004fe20000000f00 */
        /* <DEDUP_REMOVED lines=13> */
[--C-:B-1----:R-:W-:Y:S01]  /*15c90*/  @P1 IMAD.MOV.U32 R5, RZ, RZ, R7.reuse ;  /* 0x000000ffff051224 */ /* 0x102fe200078e0007 */
[----:B------:R-:W-:Y:S01]  /*15ca0*/  F2FP.BF16.F32.PACK_AB R61, RZ, R61 ;  /* 0x0000003dff3d723e */ /* 0x000fe200000010ff */
[----:B--2---:R-:W-:Y:S01]  /*15cb0*/  @P3 IMAD.MOV.U32 R9, RZ, RZ, R7 ;  /* 0x000000ffff093224 */ /* 0x004fe200078e0007 */
[----:B------:R-:W-:-:S02]  /*15cc0*/  F2FP.BF16.F32.PACK_AB R62, RZ, R62 ;  /* 0x0000003eff3e723e */ /* 0x000fc400000010ff */
[----:B------:R-:W-:Y:S01]  /*15cd0*/  F2FP.BF16.F32.PACK_AB R63, RZ, R63 ;  /* 0x0000003fff3f723e */ /* 0x000fe200000010ff */
[----:B------:R-:W-:Y:S01]  /*15ce0*/  @P4 STG.E.U16 desc[UR20][R2.64+0x90], R60 ;  /* 0x0000903c02004986 */ /* 0x000fe2000c101514 */
[----:B------:R-:W-:-:S03]  /*15cf0*/  ISETP.GT.AND P4, PT, R0, 0x50, P2 ;  /* 0x000000500000780c */ /* 0x000fc60001784270 */
[----:B------:R-:W-:Y:S01]  /*15d00*/  @P5 STG.E.U16 desc[UR20][R2.64+0x92], R61 ;  /* 0x0000923d02005986 */ /* 0x000fe2000c101514 */
[----:B------:R-:W-:-:S03]  /*15d10*/  FMUL R64, R64, UR11 ;  /* 0x0000000b40407c20 */ /* 0x000fc60008400000 */
[----:B------:R1:W-:Y:S01]  /*15d20*/  @P1 STG.E.U16 desc[UR20][R4.64+0x90], R62 ;  /* 0x0000903e04001986 */ /* 0x0003e2000c101514 */
[----:B------:R-:W-:-:S03]  /*15d30*/  ISETP.GT.AND P1, PT, R0, 0x50, P0 ;  /* 0x000000500000780c */ /* 0x000fc60000724270 */
[----:B------:R2:W-:Y:S01]  /*15d40*/  @P3 STG.E.U16 desc[UR20][R8.64+0x92], R63 ;  /* 0x0000923f08003986 */ /* 0x0005e2000c101514 */
        /* <DEDUP_REMOVED lines=8> */
[----:B------:R-:W-:Y:S01]  /*15dd0*/  ISETP.GT.AND P4, PT, R0, 0x58, P2 ;  /* 0x000000580000780c */ /* 0x000fe20001784270 */
[--C-:B-1----:R-:W-:Y:S01]  /*15de0*/  @P1 IMAD.MOV.U32 R5, RZ, RZ, R7.reuse ;  /* 0x000000ffff051224 */ /* 0x102fe200078e0007 */
[----:B------:R-:W-:Y:S01]  /*15df0*/  F2FP.BF16.F32.PACK_AB R66, RZ, R66 ;  /* 0x00000042ff42723e */ /* 0x000fe200000010ff */
[----:B--2---:R-:W-:Y:S01]  /*15e00*/  @P3 IMAD.MOV.U32 R9, RZ, RZ, R7 ;  /* 0x000000ffff093224 */ /* 0x004fe200078e0007 */
[----:B------:R-:W-:Y:S01]  /*15e10*/  F2FP.BF16.F32.PACK_AB R67, RZ, R67 ;  /* 0x00000043ff43723e */ /* 0x000fe200000010ff */
[----:B------:R-:W-:Y:S01]  /*15e20*/  FMUL R68, R68, UR11 ;  /* 0x0000000b44447c20 */ /* 0x000fe20008400000 */
[----:B------:R-:W-:Y:S04]  /*15e30*/  @P5 STG.E.U16 desc[UR20][R2.64+0xa2], R65 ;  /* 0x0000a24102005986 */ /* 0x000fe8000c101514 */
[----:B------:R1:W-:Y:S01]  /*15e40*/  @P1 STG.E.U16 desc[UR20][R4.64+0xa0], R66 ;  /* 0x0000a04204001986 */ /* 0x0003e2000c101514 */
[----:B------:R-:W-:-:S02]  /*15e50*/  ISETP.GT.AND P1, PT, R0, 0x58, P0 ;  /* 0x000000580000780c */ /* 0x000fc40000724270 */
[----:B------:R-:W-:Y:S01]  /*15e60*/  F2FP.BF16.F32.PACK_AB R68, RZ, R68 ;  /* 0x00000044ff44723e */ /* 0x000fe200000010ff */
[----:B------:R2:W-:Y:S01]  /*15e70*/  @P3 STG.E.U16 desc[UR20][R8.64+0xa2], R67 ;  /* 0x0000a24308003986 */ /* 0x0005e2000c101514 */
[C---:B------:R-:W-:Y:S02]  /*15e80*/  ISETP.GT.AND P3, PT, R0.reuse, 0x59, P0 ;  /* 0x000000590000780c */ /* 0x040fe40000764270 */
[C---:B------:R-:W-:Y:S01]  /*15e90*/  ISETP.GT.AND P5, PT, R0.reuse, 0x59, P2 ;  /* 0x000000590000780c */ /* 0x040fe200017a4270 */
[----:B------:R-:W-:Y:S01]  /*15ea0*/  FMUL R69, R69, UR11 ;  /* 0x0000000b45457c20 */ /* 0x000fe20008400000 */
[----:B------:R-:W-:Y:S01]  /*15eb0*/  @P4 STG.E.U16 desc[UR20][R2.64+0xb0], R68 ;  /* 0x0000b04402004986 */ /* 0x000fe2000c101514 */
[----:B------:R-:W-:Y:S01]  /*15ec0*/  ISETP.GT.AND P4, PT, R0, 0x60, P2 ;  /* 0x000000600000780c */ /* 0x000fe20001784270 */
[----:B------:R-:W-:Y:S01]  /*15ed0*/  FMUL R70, R70, UR11 ;  /* 0x0000000b46467c20 */ /* 0x000fe20008400000 */
[----:B------:R-:W-:Y:S01]  /*15ee0*/  FMUL R71, R71, UR11 ;  /* 0x0000000b47477c20 */ /* 0x000fe20008400000 */
[----:B------:R-:W-:Y:S01]  /*15ef0*/  FMUL R72, R72, UR11 ;  /* 0x0000000b48487c20 */ /* 0x000fe20008400000 */
[----:B------:R-:W-:-:S02]  /*15f00*/  F2FP.BF16.F32.PACK_AB R69, RZ, R69 ;  /* 0x00000045ff45723e */ /* 0x000fc400000010ff */
[----:B------:R-:W-:Y:S02]  /*15f10*/  F2FP.BF16.F32.PACK_AB R70, RZ, R70 ;  /* 0x00000046ff46723e */ /* 0x000fe400000010ff */
[----:B-1----:R-:W-:Y:S01]  /*15f20*/  @P1 MOV R5, R7 ;  /* 0x0000000700051202 */ /* 0x002fe20000000f00 */
[----:B--2---:R-:W-:Y:S01]  /*15f30*/  @P3 IMAD.MOV.U32 R9, RZ, RZ, R7 ;  /* 0x000000ffff093224 */ /* 0x004fe200078e0007 */
[----:B------:R-:W-:Y:S01]  /*15f40*/  F2FP.BF16.F32.PACK_AB R71, RZ, R71 ;  /* 0x00000047ff47723e */ /* 0x000fe200000010ff */
[----:B------:R-:W-:Y:S01]  /*15f50*/  @P5 STG.E.U16 desc[UR20][R2.64+0xb2], R69 ;  /* 0x0000b24502005986 */ /* 0x000fe2000c101514 */
[----:B------:R-:W-:Y:S02]  /*15f60*/  F2FP.BF16.F32.PACK_AB R72, RZ, R72 ;  /* 0x00000048ff48723e */ /* 0x000fe400000010ff */
[----:B------:R-:W-:Y:S01]  /*15f70*/  ISETP.GT.AND P5, PT, R0, 0x61, P2 ;  /* 0x000000610000780c */ /* 0x000fe200017a4270 */
[----:B------:R1:W-:Y:S01]  /*15f80*/  @P1 STG.E.U16 desc[UR20][R4.64+0xb0], R70 ;  /* 0x0000b04604001986 */ /* 0x0003e2000c101514 */
[----:B------:R-:W-:-:S03]  /*15f90*/  FMUL R73, R73, UR11 ;  /* 0x0000000b49497c20 */ /* 0x000fc60008400000 */
[----:B------:R2:W-:Y:S01]  /*15fa0*/  @P3 STG.E.U16 desc[UR20][R8.64+0xb2], R71 ;  /* 0x0000b24708003986 */ /* 0x0005e2000c101514 */
[----:B------:R-:W-:-:S03]  /*15fb0*/  ISETP.GT.AND P3, PT, R0, 0x60, P0 ;  /* 0x000000600000780c */ /* 0x000fc60000764270 */
[----:B------:R-:W-:Y:S01]  /*15fc0*/  @P4 STG.E.U16 desc[UR20][R2.64+0xc0], R72 ;  /* 0x0000c04802004986 */ /* 0x000fe2000c101514 */
[----:B------:R-:W-:Y:S02]  /*15fd0*/  ISETP.GT.AND P4, PT, R0, 0x61, P0 ;  /* 0x000000610000780c */ /* 0x000fe40000784270 */
[----:B------:R-:W-:Y:S01]  /*15fe0*/  F2FP.BF16.F32.PACK_AB R73, RZ, R73 ;  /* 0x00000049ff49723e */ /* 0x000fe200000010ff */
[----:B------:R-:W-:Y:S01]  /*15ff0*/  FMUL R74, R74, UR11 ;  /* 0x0000000b4a4a7c20 */ /* 0x000fe20008400000 */
[----:B------:R-:W-:Y:S01]  /*16000*/  FMUL R75, R75, UR11 ;  /* 0x0000000b4b4b7c20 */ /* 0x000fe20008400000 */
[C---:B------:R-:W-:Y:S02]  /*16010*/  ISETP.GT.AND P1, PT, R0.reuse, 0x69, P2 ;  /* 0x000000690000780c */ /* 0x040fe40001724270 */
[----:B------:R-:W-:Y:S01]  /*16020*/  @P5 STG.E.U16 desc[UR20][R2.64+0xc2], R73 ;  /* 0x0000c24902005986 */ /* 0x000fe2000c101514 */
[----:B------:R-:W-:Y:S01]  /*16030*/  ISETP.GT.AND P5, PT, R0, 0x68, P2 ;  /* 0x000000680000780c */ /* 0x000fe200017a4270 */
[--C-:B-1----:R-:W-:Y:S01]  /*16040*/  @P3 IMAD.MOV.U32 R5, RZ, RZ, R7.reuse ;  /* 0x000000ffff053224 */ /* 0x102fe200078e0007 */
[----:B------:R-:W-:Y:S01]  /*16050*/  F2FP.BF16.F32.PACK_AB R74, RZ, R74 ;  /* 0x0000004aff4a723e */ /* 0x000fe200000010ff */
[----:B------:R-:W-:Y:S01]  /*16060*/  FMUL R76, R76, UR11 ;  /* 0x0000000b4c4c7c20 */ /* 0x000fe20008400000 */
[----:B------:R-:W-:Y:S01]  /*16070*/  F2FP.BF16.F32.PACK_AB R75, RZ, R75 ;  /* 0x0000004bff4b723e */ /* 0x000fe200000010ff */
[----:B--2---:R-:W-:-:S02]  /*16080*/  @P4 IMAD.MOV.U32 R9, RZ, RZ, R7 ;  /* 0x000000ffff094224 */ /* 0x004fc400078e0007 */
[----:B------:R-:W-:Y:S01]  /*16090*/  FMUL R77, R77, UR11 ;  /* 0x0000000b4d4d7c20 */ /* 0x000fe20008400000 */
[----:B------:R1:W-:Y:S01]  /*160a0*/  @P3 STG.E.U16 desc[UR20][R4.64+0xc0], R74 ;  /* 0x0000c04a04003986 */ /* 0x0003e2000c101514 */
[----:B------:R-:W-:Y:S02]  /*160b0*/  F2FP.BF16.F32.PACK_AB R76, RZ, R76 ;  /* 0x0000004cff4c723e */ /* 0x000fe400000010ff */
[C---:B------:R-:W-:Y:S01]  /*160c0*/  ISETP.GT.AND P3, PT, R0.reuse, 0x68, P0 ;  /* 0x000000680000780c */ /* 0x040fe20000764270 */
[----:B------:R2:W-:Y:S01]  /*160d0*/  @P4 STG.E.U16 desc[UR20][R8.64+0xc2], R75 ;  /* 0x0000c24b08004986 */ /* 0x0005e2000c101514 */
[----:B------:R-:W-:Y:S02]  /*160e0*/  F2FP.BF16.F32.PACK_AB R77, RZ, R77 ;  /* 0x0000004dff4d723e */ /* 0x000fe400000010ff */
[----:B------:R-:W-:Y:S01]  /*160f0*/  ISETP.GT.AND P4, PT, R0, 0x69, P0 ;  /* 0x000000690000780c */ /* 0x000fe20000784270 */
[----:B------:R-:W-:Y:S01]  /*16100*/  @P5 STG.E.U16 desc[UR20][R2.64+0xd0], R76 ;  /* 0x0000d04c02005986 */ /* 0x000fe2000c101514 */
[----:B------:R-:W-:-:S03]  /*16110*/  FMUL R78, R78, UR11 ;  /* 0x0000000b4e4e7c20 */ /* 0x000fc60008400000 */
[----:B------:R-:W-:Y:S01]  /*16120*/  @P1 STG.E.U16 desc[UR20][R2.64+0xd2], R77 ;  /* 0x0000d24d02001986 */ /* 0x000fe2000c101514 */
[----:B------:R-:W-:Y:S01]  /*16130*/  ISETP.GT.AND P1, PT, R0, 0x70, P2 ;  /* 0x000000700000780c */ /* 0x000fe20001724270 */
[----:B------:R-:W-:Y:S01]  /*16140*/  FMUL R79, R79, UR11 ;  /* 0x0000000b4f4f7c20 */ /* 0x000fe20008400000 */
[----:B------:R-:W-:Y:S01]  /*16150*/  FMUL R80, R80, UR11 ;  /* 0x0000000b50507c20 */ /* 0x000fe20008400000 */
[----:B------:R-:W-:Y:S01]  /*16160*/  F2FP.BF16.F32.PACK_AB R78, RZ, R78 ;  /* 0x0000004eff4e723e */ /* 0x000fe200000010ff */
[----:B-1----:R-:W-:Y:S02]  /*16170*/  @P3 IMAD.MOV.U32 R5, RZ, RZ, R7 ;  /* 0x000000ffff053224 */ /* 0x002fe400078e0007 */
[----:B------:R-:W-:Y:S02]  /*16180*/  F2FP.BF16.F32.PACK_AB R79, RZ, R79 ;  /* 0x0000004fff4f723e */ /* 0x000fe400000010ff */
[----:B--2---:R-:W-:Y:S02]  /*16190*/  @P4 MOV R9, R7 ;  /* 0x0000000700094202 */ /* 0x004fe40000000f00 */
[----:B------:R-:W-:Y:S01]  /*161a0*/  F2FP.BF16.F32.PACK_AB R80, RZ, R80 ;  /* 0x00000050ff50723e */ /* 0x000fe200000010ff */
[----:B------:R1:W-:Y:S01]  /*161b0*/  @P3 STG.E.U16 desc[UR20][R4.64+0xd0], R78 ;  /* 0x0000d04e04003986 */ /* 0x0003e2000c101514 */
[----:B------:R-:W-:-:S02]  /*161c0*/  ISETP.GT.AND P6, PT, R0, 0x70, P0 ;  /* 0x000000700000780c */ /* 0x000fc400007c4270 */
[C---:B------:R-:W-:Y:S01]  /*161d0*/  ISETP.GT.AND P5, PT, R0.reuse, 0x71, P0 ;  /* 0x000000710000780c */ /* 0x040fe200007a4270 */
        /* <DEDUP_REMOVED lines=9> */
[----:B------:R-:W-:Y:S01]  /*16270*/  FMUL R84, R84, UR11 ;  /* 0x0000000b54547c20 */ /* 0x000fe20008400000 */
[----:B------:R-:W-:Y:S01]  /*16280*/  ISETP.GT.AND P0, PT, R0, 0x79, P0 ;  /* 0x000000790000780c */ /* 0x000fe20000704270 */
[----:B------:R-:W-:Y:S01]  /*16290*/  FMUL R85, R85, UR11 ;  /* 0x0000000b55557c20 */ /* 0x000fe20008400000 */
[----:B------:R-:W-:Y:S01]  /*162a0*/  FMUL R86, R86, UR11 ;  /* 0x0000000b56567c20 */ /* 0x000fe20008400000 */
[----:B------:R-:W-:Y:S01]  /*162b0*/  F2FP.BF16.F32.PACK_AB R81, RZ, R81 ;  /* 0x00000051ff51723e */ /* 0x000fe200000010ff */
[--C-:B-1----:R-:W-:Y:S01]  /*162c0*/  @P6 IMAD.MOV.U32 R5, RZ, RZ, R7.reuse ;  /* 0x000000ffff056224 */ /* 0x102fe200078e0007 */
[----:B------:R-:W-:Y:S01]  /*162d0*/  F2FP.BF16.F32.PACK_AB R82, RZ, R82 ;  /* 0x00000052ff52723e */ /* 0x000fe200000010ff */
[----:B--2---:R-:W-:Y:S01]  /*162e0*/  @P5 IMAD.MOV.U32 R9, RZ, RZ, R7 ;  /* 0x000000ffff095224 */ /* 0x004fe200078e0007 */
[----:B------:R-:W-:Y:S01]  /*162f0*/  F2FP.BF16.F32.PACK_AB R83, RZ, R83 ;  /* 0x00000053ff53723e */ /* 0x000fe200000010ff */
[----:B------:R-:W-:Y:S01]  /*16300*/  @P3 IMAD.MOV.U32 R10, RZ, RZ, R2 ;  /* 0x000000ffff0a3224 */ /* 0x000fe200078e0002 */
[----:B------:R-:W-:Y:S01]  /*16310*/  F2FP.BF16.F32.PACK_AB R84, RZ, R84 ;  /* 0x00000054ff54723e */ /* 0x000fe200000010ff */
[--C-:B------:R-:W-:Y:S01]  /*16320*/  @P3 IMAD.MOV.U32 R11, RZ, RZ, R3.reuse ;  /* 0x000000ffff0b3224 */ /* 0x100fe200078e0003 */
[----:B------:R-:W-:Y:S01]  /*16330*/  @P2 MOV R12, R2 ;  /* 0x00000002000c2202 */ /* 0x000fe20000000f00 */
[----:B------:R-:W-:Y:S01]  /*16340*/  @P2 IMAD.MOV.U32 R13, RZ, RZ, R3 ;  /* 0x000000ffff0d2224 */ /* 0x000fe200078e0003 */
[----:B------:R-:W-:Y:S01]  /*16350*/  F2FP.BF16.F32.PACK_AB R85, RZ, R85 ;  /* 0x00000055ff55723e */ /* 0x000fe200000010ff */
[----:B------:R-:W-:Y:S01]  /*16360*/  VIADD R14, R2, UR9 ;  /* 0x00000009020e7c36 */ /* 0x000fe20008000000 */
[----:B------:R3:W-:Y:S01]  /*16370*/  @P1 STG.E.U16 desc[UR20][R2.64+0xe2], R81 ;  /* 0x0000e25102001986 */ /* 0x0007e2000c101514 */
[----:B------:R-:W-:Y:S01]  /*16380*/  F2FP.BF16.F32.PACK_AB R86, RZ, R86 ;  /* 0x00000056ff56723e */ /* 0x000fe200000010ff */
[----:B------:R-:W-:-:S02]  /*16390*/  @P4 IMAD.MOV.U32 R15, RZ, RZ, R7 ;  /* 0x000000ffff0f4224 */ /* 0x000fc400078e0007 */
[----:B------:R3:W-:Y:S01]  /*163a0*/  @P6 STG.E.U16 desc[UR20][R4.64+0xe0], R82 ;  /* 0x0000e05204006986 */ /* 0x0007e2000c101514 */
[----:B------:R-:W-:-:S03]  /*163b0*/  VIADD R16, R2, UR9 ;  /* 0x0000000902107c36 */ /* 0x000fc60008000000 */
[----:B------:R3:W-:Y:S04]  /*163c0*/  @P5 STG.E.U16 desc[UR20][R8.64+0xe2], R83 ;  /* 0x0000e25308005986 */ /* 0x0007e8000c101514 */
[----:B------:R3:W-:Y:S04]  /*163d0*/  @P3 STG.E.U16 desc[UR20][R10.64+0xf0], R84 ;  /* 0x0000f0540a003986 */ /* 0x0007e8000c101514 */
[----:B------:R3:W-:Y:S01]  /*163e0*/  @P2 STG.E.U16 desc[UR20][R12.64+0xf2], R85 ;  /* 0x0000f2550c002986 */ /* 0x0007e2000c101514 */
[----:B------:R-:W-:-:S03]  /*163f0*/  FMUL R87, R87, UR11 ;  /* 0x0000000b57577c20 */ /* 0x000fc60008400000 */
[----:B------:R3:W-:Y:S01]  /*16400*/  @P4 STG.E.U16 desc[UR20][R14.64+0xf0], R86 ;  /* 0x0000f0560e004986 */ /* 0x0007e2000c101514 */
[----:B------:R-:W-:Y:S05]  /*16410*/  @!P0 EXIT ;  /* 0x000000000000894d */ /* 0x000fea0003800000 */
[----:B------:R-:W-:Y:S02]  /*16420*/  F2FP.BF16.F32.PACK_AB R87, RZ, R87 ;  /* 0x00000057ff57723e */ /* 0x000fe400000010ff */
[----:B------:R-:W-:-:S05]  /*16430*/  MOV R17, R7 ;  /* 0x0000000700117202 */ /* 0x000fca0000000f00 */
[----:B------:R-:W-:Y:S01]  /*16440*/  STG.E.U16 desc[UR20][R16.64+0xf2], R87 ;  /* 0x0000f25710007986 */ /* 0x000fe2000c101514 */
[----:B------:R-:W-:Y:S05]  /*16450*/  EXIT ;  /* 0x000000000000794d */ /* 0x000fea0003800000 */
.L_x_13:
[----:B------:R-:W-:-:S13]  /*16460*/  ISETP.NE.AND P0, PT, RZ, UR7, PT ;  /* 0x00000007ff007c0c */ /* 0x000fda000bf05270 */
[----:B------:R-:W-:Y:S05]  /*16470*/  @P0 EXIT ;  /* 0x000000000000094d */ /* 0x000fea0003800000 */
[----:B------:R-:W-:-:S13]  /*16480*/  ELECT P0, URZ, PT ;  /* 0x00000000003f782f */ /* 0x000fda0003800000 */
[----:B------:R-:W-:Y:S05]  /*16490*/  @!P0 BRA `(.L_x_528) ;  /* 0x0000000800408947 */ /* 0x000fea0003800000 */
[----:B------:R-:W-:-:S06]  /*164a0*/  UISETP.GE.AND UP0, UPT, UR5, 0x1, UPT ;  /* 0x000000010500788c */ /* 0x000fcc000bf06270 */
[----:B------:R-:W-:-:S13]  /*164b0*/  PLOP3.LUT P0, PT, PT, PT, UP0, 0x80, 0x0 ;  /* 0x000000000000781c */ /* 0x000fda0003f0f008 */
[----:B------:R-:W-:Y:S05]  /*164c0*/  @!P0 BRA `(.L_x_528) ;  /* 0x0000000800348947 */ /* 0x000fea0003800000 */
[----:B------:R-:W0:Y:S01]  /*164d0*/  S2R R2, SR_CgaCtaId ;  /* 0x0000000000027919 */ /* 0x000e220000008800 */
[----:B------:R-:W-:Y:S01]  /*164e0*/  IMAD.SHL.U32 R20, R7, 0x100, RZ ;  /* 0x0000010007147824 */ /* 0x000fe200078e00ff */
[----:B------:R-:W-:Y:S01]  /*164f0*/  ULDC UR8, c[0x0][0x384] ;  /* 0x0000e10000087ab9 */ /* 0x000fe20000000800 */
[----:B------:R-:W-:Y:S01]  /*16500*/  UIADD3 UR7, UR5, 0x1, URZ ;  /* 0x0000000105077890 */ /* 0x000fe2000fffe03f */
[----:B------:R-:W-:Y:S01]  /*16510*/  LOP3.LUT P0, RZ, R6, 0x1f, RZ, 0xc0, !PT ;  /* 0x0000001f06ff7812 */ /* 0x000fe2000780c0ff */
[----:B------:R-:W-:Y:S01]  /*16520*/  IMAD.U32 R3, RZ, RZ, UR6 ;  /* 0x00000006ff037e24 */ /* 0x000fe2000f8e00ff */
[----:B------:R-:W-:Y:S01]  /*16530*/  ULDC UR9, c[0x0][0x388] ;  /* 0x0000e20000097ab9 */ /* 0x000fe20000000800 */
[----:B------:R-:W-:Y:S01]  /*16540*/  IMAD.HI.U32 R4, R20, UR8, RZ ;  /* 0x0000000814047c27 */ /* 0x000fe2000f8e00ff */
[----:B------:R-:W-:Y:S02]  /*16550*/  ISETP.NE.AND P1, PT, R9, RZ, PT ;  /* 0x000000ff0900720c */ /* 0x000fe40003f25270 */
[----:B------:R-:W-:-:S02]  /*16560*/  CS2R R6, SRZ ;  /* 0x0000000000067805 */ /* 0x000fc4000001ff00 */
[----:B------:R-:W-:Y:S01]  /*16570*/  ISETP.NE.OR P0, PT, R9, RZ, !P0 ;  /* 0x000000ff0900720c */ /* 0x000fe20004705670 */
[----:B------:R-:W-:Y:S01]  /*16580*/  IMAD.SHL.U32 R19, R8, 0x80, RZ ;  /* 0x0000008008137824 */ /* 0x000fe200078e00ff */
[----:B------:R-:W-:Y:S01]  /*16590*/  CS2R R8, SRZ ;  /* 0x0000000000087805 */ /* 0x000fe2000001ff00 */
[----:B------:R-:W-:Y:S01]  /*165a0*/  IMAD.MOV.U32 R5, RZ, RZ, 0x1 ;  /* 0x00000001ff057424 */ /* 0x000fe200078e00ff */
[----:B------:R-:W-:Y:S01]  /*165b0*/  MOV R10, RZ ;  /* 0x000000ff000a7202 */ /* 0x000fe20000000f00 */
[----:B------:R-:W-:Y:S01]  /*165c0*/  VIADD R21, R19, 0x40 ;  /* 0x0000004013157836 */ /* 0x000fe20000000000 */
[----:B------:R-:W-:Y:S01]  /*165d0*/  LOP3.LUT R3, R3, 0x2, RZ, 0xfc, !PT ;  /* 0x0000000203037812 */ /* 0x000fe200078efcff */
[----:B------:R-:W-:Y:S01]  /*165e0*/  IMAD.U32 R24, RZ, RZ, UR7 ;  /* 0x00000007ff187e24 */ /* 0x000fe2000f8e00ff */
[----:B------:R-:W-:Y:S01]  /*165f0*/  SHF.R.U32.HI R4, RZ, UR9, R4 ;  /* 0x00000009ff047c19 */ /* 0x000fe20008011604 */
[C---:B0-----:R-:W-:Y:S02]  /*16600*/  IMAD.SHL.U32 R0, R2.reuse, 0x800, RZ ;  /* 0x0000080002007824 */ /* 0x041fe400078e00ff */
[----:B------:R-:W-:-:S03]  /*16610*/  IMAD.SHL.U32 R2, R2, 0x20, RZ ;  /* 0x0000002002027824 */ /* 0x000fc600078e00ff */
[----:B------:R-:W-:-:S07]  /*16620*/  LOP3.LUT R0, R0, 0x800, RZ, 0xc0, !PT ;  /* 0x0000080000007812 */ /* 0x000fce00078ec0ff */
.L_x_532:
[----:B------:R-:W0:Y:S01]  /*16630*/  S2R R12, SR_CgaCtaId ;  /* 0x00000000000c7919 */ /* 0x000e220000008800 */
[----:B------:R-:W-:-:S04]  /*16640*/  MOV R11, 0x400 ;  /* 0x00000400000b7802 */ /* 0x000fc80000000f00 */
[----:B0-----:R-:W-:Y:S02]  /*16650*/  LEA R14, R12, R11, 0x18 ;  /* 0x0000000b0c0e7211 */ /* 0x001fe400078ec0ff */
[----:B------:R-:W-:Y:S02]  /*16660*/  SHF.L.U32 R11, R5, 0x1f, RZ ;  /* 0x0000001f050b7819 */ /* 0x000fe400000006ff */
[----:B------:R-:W-:-:S07]  /*16670*/  LEA R12, R7, R14, 0x3 ;  /* 0x0000000e070c7211 */ /* 0x000fce00078e18ff */
.L_x_529:
[----:B0-----:R0:W1:Y:S02]  /*16680*/  SYNCS.PHASECHK.TRANS64.TRYWAIT P2, [R12+URZ+0x30020], R11 ;  /* 0x0300200b0c0075a7 */ /* 0x001064000804017f */
[----:B-1----:R-:W-:Y:S05]  /*16690*/  @!P2 NANOSLEEP.SYNCS 0x989680 ;  /* 0x009896800000a95d */ /* 0x002fea0003900000 */
[----:B------:R-:W1:Y:S02]  /*166a0*/  @!P2 SYNCS.PHASECHK.TRANS64 P2, [R12+URZ+0x30020], R11 ;  /* 0x0300200b0c00a5a7 */ /* 0x000e64000804007f */
[----:B-1----:R-:W-:Y:S05]  /*166b0*/  @!P2 BRA `(.L_x_529) ;  /* 0xfffffffc00f0a947 */ /* 0x002fea000383ffff */
[----:B0-----:R-:W0:Y:S02]  /*166c0*/  @!P1 LDC R11, c[0x0][0x580] ;  /* 0x00016000ff0b9b82 */ /* 0x001e240000000800 */
[----:B0-----:R0:W-:Y:S02]  /*166d0*/  @!P1 SYNCS.ARRIVE.TRANS64 RZ, [R12+URZ+0x30000], R11 ;  /* 0x0300000b0cff99a7 */ /* 0x0011e4000800003f */
[----:B0-----:R-:W-:-:S04]  /*166e0*/  PRMT R11, R3, 0x9910, RZ ;  /* 0x00009910030b7816 */ /* 0x001fc800000000ff */
[----:B------:R-:W-:-:S13]  /*166f0*/  ISETP.NE.AND P2, PT, R11, 0x2, PT ;  /* 0x000000020b00780c */ /* 0x000fda0003f45270 */
[----:B------:R-:W-:Y:S05]  /*16700*/  @P2 BRA `(.L_x_530) ;  /* 0x0000000000042947 */ /* 0x000fea0003800000 */
[----:B------:R-:W-:Y:S01]  /*16710*/  BPT.TRAP 0x1 ;  /* 0x000000040000795c */ /* 0x000fe20000300000 */
.L_x_530:
[----:B------:R-:W-:Y:S05]  /*16720*/  @P0 BRA `(.L_x_531) ;  /* 0x0000000000040947 */ /* 0x000fea0003800000 */
[----:B------:R-:W-:Y:S01]  /*16730*/  BPT.TRAP 0x1 ;  /* 0x000000040000795c */ /* 0x000fe20000300000 */
.L_x_531:
[----:B------:R-:W0:Y:S01]  /*16740*/  LDC R13, c[0x0][0x380] ;  /* 0x0000e000ff0d7b82 */ /* 0x000e220000000800 */
[----:B------:R-:W-:Y:S01]  /*16750*/  R2UR UR7, R4 ;  /* 0x00000000040772ca */ /* 0x000fe200000e0000 */
[----:B------:R-:W-:Y:S01]  /*16760*/  ULDC UR19, c[0x0][0x38c] ;  /* 0x0000e30000137ab9 */ /* 0x000fe20000000800 */
[----:B------:R-:W-:Y:S01]  /*16770*/  R2UR UR15, R20 ;  /* 0x00000000140f72ca */ /* 0x000fe200000e0000 */
[----:B------:R-:W-:Y:S01]  /*16780*/  UISETP.NE.AND UP0, UPT, UR19, 0x1, UPT ;  /* 0x000000011300788c */ /* 0x000fe2000bf05270 */
[----:B------:R-:W-:Y:S01]  /*16790*/  R2UR UR12, R14 ;  /* 0x000000000e0c72ca */ /* 0x000fe200000e0000 */
[----:B------:R-:W-:Y:S01]  /*167a0*/  ULDC UR23, c[0x0][0x398] ;  /* 0x0000e60000177ab9 */ /* 0x000fe20000000800 */
[----:B------:R-:W-:Y:S01]  /*167b0*/  R2UR UR25, R12 ;  /* 0x000000000c1972ca */ /* 0x000fe200000e0000 */
[----:B------:R-:W1:Y:S01]  /*167c0*/  LDC.64 R16, c[0x0][0x3d0] ;  /* 0x0000f400ff107b82 */ /* 0x000e620000000a00 */
[C---:B------:R-:W-:Y:S01]  /*167d0*/  VIADD R12, R10.reuse, 0x1 ;  /* 0x000000010a0c7836 */ /* 0x040fe20000000000 */
[----:B------:R-:W-:Y:S01]  /*167e0*/  R2UR UR26, R10 ;  /* 0x000000000a1a72ca */ /* 0x000fe200000e0000 */
[----:B------:R-:W-:Y:S01]  /*167f0*/  ULDC.64 UR30, c[0x0][0x198] ;  /* 0x00006600001e7ab9 */ /* 0x000fe20000000a00 */
[----:B------:R-:W-:Y:S01]  /*16800*/  R2UR UR20, R9 ;  /* 0x00000000091472ca */ /* 0x000fe200000e0000 */
[----:B------:R-:W-:Y:S01]  /*16810*/  UIADD3 UR32, UP1, UR30, 0xf0, URZ ;  /* 0x000000f01e207890 */ /* 0x000fe2000ff3e03f */
[----:B------:R-:W-:Y:S01]  /*16820*/  R2UR UR24, R7 ;  /* 0x00000000071872ca */ /* 0x000fe200000e0000 */
[----:B------:R-:W-:Y:S01]  /*16830*/  @UP0 ULDC.64 UR10, c[0x0][0x390] ;  /* 0x0000e400000a0ab9 */ /* 0x000fe20000000a00 */
[----:B------:R-:W2:Y:S01]  /*16840*/  LDC R18, c[0x0][0x400] ;  /* 0x00010000ff127b82 */ /* 0x000ea20000000800 */
[----:B------:R-:W-:Y:S01]  /*16850*/  UIADD3 UR34, UP2, UR30, 0x270, URZ ;  /* 0x000002701e227890 */ /* 0x000fe2000ff5e03f */
[----:B------:R-:W-:Y:S01]  /*16860*/  VIADD R24, R24, 0xffffffff ;  /* 0xffffffff18187836 */ /* 0x000fe20000000000 */
[----:B------:R-:W-:Y:S01]  /*16870*/  UIADD3.X UR33, URZ, UR31, URZ, UP1, !UPT ;  /* 0x0000001f3f217290 */ /* 0x000fe20008ffe43f */
[----:B------:R-:W-:Y:S01]  /*16880*/  R2UR UR21, R8 ;  /* 0x00000000081572ca */ /* 0x000fe200000e0000 */
[----:B------:R-:W-:Y:S01]  /*16890*/  UIADD3.X UR35, URZ, UR31, URZ, UP2, !UPT ;  /* 0x0000001f3f237290 */ /* 0x000fe200097fe43f */
[----:B------:R-:W-:Y:S01]  /*168a0*/  R2UR UR22, R6 ;  /* 0x00000000061672ca */ /* 0x000fe200000e0000 */
[----:B------:R-:W-:Y:S01]  /*168b0*/  ULDC UR38, c[0x0][0x3ec] ;  /* 0x0000fb0000267ab9 */ /* 0x000fe20000000800 */
[----:B0-----:R-:W-:Y:S01]  /*168c0*/  ISETP.NE.AND P2, PT, R13, 0x1, PT ;  /* 0x000000010d00780c */ /* 0x001fe20003f45270 */
[----:B------:R-:W0:Y:S01]  /*168d0*/  LDC.64 R22, c[0x0][0x3e0] ;  /* 0x0000f800ff167b82 */ /* 0x000e220000000a00 */
[----:B------:R-:W-:Y:S01]  /*168e0*/  USHF.L.U32 UR26, UR26, 0x6, URZ ;  /* 0x000000061a1a7899 */ /* 0x000fe2000800063f */
[----:B------:R-:W-:Y:S01]  /*168f0*/  ISETP.GT.AND P6, PT, R24, 0x1, PT ;  /* 0x000000011800780c */ /* 0x000fe20003fc4270 */
[----:B------:R-:W-:Y:S01]  /*16900*/  ULDC.64 UR28, c[0x0][0x3f0] ;  /* 0x0000fc00001c7ab9 */ /* 0x000fe20000000a00 */
[----:B------:R-:W-:-:S02]  /*16910*/  UIADD3 UR25, UR25, 0x30000, URZ ;  /* 0x0003000019197890 */ /* 0x000fc4000fffe03f */
[----:B------:R-:W-:Y:S01]  /*16920*/  ULEA UR24, UR24, UR12, 0xf ;  /* 0x0000000c18187291 */ /* 0x000fe2000f8e783f */
[----:B------:R-:W-:Y:S01]  /*16930*/  UMOV UR39, 0x30000 ;  /* 0x0003000000277882 */ /* 0x000fe20000000000 */
[----:B------:R-:W-:Y:S01]  /*16940*/  UMOV UR36, 0x0 ;  /* 0x0000000000247882 */ /* 0x000fe20000000000 */
[----:B------:R-:W-:Y:S01]  /*16950*/  UMOV UR37, 0x10000000 ;  /* 0x1000000000257882 */ /* 0x000fe20000000000 */
[----:B------:R-:W-:Y:S02]  /*16960*/  UMOV UR12, UR20 ;  /* 0x00000014000c7c82 */ /* 0x000fe40008000000 */
[----:B------:R-:W-:Y:S01]  /*16970*/  @P2 IMAD.U32 R11, RZ, RZ, UR7 ;  /* 0x00000007ff0b2e24 */ /* 0x000fe2000f8e00ff */
[----:B------:R-:W-:-:S04]  /*16980*/  UMOV UR14, UR22 ;  /* 0x00000016000e7c82 */ /* 0x000fc80008000000 */
[----:B------:R-:W-:Y:S01]  /*16990*/  @P2 R2UR UR15, R11 ;  /* 0x000000000b0f22ca */ /* 0x000fe200000e0000 */
[C---:B------:R-:W-:Y:S01]  /*169a0*/  IMAD R11, R7.reuse, 0x2000, R0 ;  /* 0x00002000070b7824 */ /* 0x040fe200078e0200 */
[----:B------:R-:W-:Y:S01]  /*169b0*/  ISETP.NE.AND P2, PT, R12, UR4, PT ;  /* 0x000000040c007c0c */ /* 0x000fe2000bf45270 */
[----:B------:R-:W-:Y:S02]  /*169c0*/  VIADD R7, R7, 0x1 ;  /* 0x0000000107077836 */ /* 0x000fe40000000000 */
[----:B------:R-:W-:Y:S02]  /*169d0*/  IMAD R11, R11, 0x2, R14 ;  /* 0x000000020b0b7824 */ /* 0x000fe400078e020e */
[----:B------:R-:W1:Y:S01]  /*169e0*/  LDC.64 R14, c[0x0][0x3f8] ;  /* 0x0000fe00ff0e7b82 */ /* 0x000e620000000a00 */
[----:B------:R-:W-:Y:S02]  /*169f0*/  ISETP.NE.AND P5, PT, R7, 0x4, PT ;  /* 0x000000040700780c */ /* 0x000fe40003fa5270 */
[----:B------:R-:W-:-:S02]  /*16a00*/  R2UR UR7, R11 ;  /* 0x000000000b0772ca */ /* 0x000fc400000e0000 */
[----:B------:R-:W-:Y:S01]  /*16a10*/  SEL R7, R7, RZ, P5 ;  /* 0x000000ff07077207 */ /* 0x000fe20002800000 */
[----:B------:R-:W-:Y:S02]  /*16a20*/  UIMAD.WIDE.U32 UR8, UR15, UR10, URZ ;  /* 0x0000000a0f0872a5 */ /* 0x000fe4000f8e003f */
[----:B------:R-:W-:Y:S02]  /*16a30*/  UIADD3 UR13, -UR15, URZ, URZ ;  /* 0x0000003f0f0d7290 */ /* 0x000fe4000fffe13f */
[----:B------:R-:W-:Y:S01]  /*16a40*/  UMOV UR18, UR15 ;  /* 0x0000000f00127c82 */ /* 0x000fe20008000000 */
[----:B------:R-:W-:Y:S02]  /*16a50*/  @UP0 USHF.R.U32.HI UR18, URZ, UR11, UR9 ;  /* 0x0000000b3f120299 */ /* 0x000fe40008011609 */
[----:B------:R-:W-:Y:S01]  /*16a60*/  UISETP.NE.AND UP0, UPT, UR23, 0x1, UPT ;  /* 0x000000011700788c */ /* 0x000fe2000bf05270 */
[----:B------:R-:W-:Y:S01]  /*16a70*/  IMAD R13, R13, UR13, R20 ;  /* 0x0000000d0d0d7c24 */ /* 0x000fe2000f8e0214 */
[----:B------:R-:W-:Y:S01]  /*16a80*/  ULDC.64 UR8, c[0x0][0x3c8] ;  /* 0x0000f20000087ab9 */ /* 0x000fe20000000a00 */
[----:B------:R-:W-:Y:S01]  /*16a90*/  UIADD3 UR31, -UR18, URZ, URZ ;  /* 0x0000003f121f7290 */ /* 0x000fe2000fffe13f */
[----:B------:R-:W-:-:S02]  /*16aa0*/  ULDC.64 UR10, c[0x0][0x3c0] ;  /* 0x0000f000000a7ab9 */ /* 0x000fc40000000a00 */
[----:B------:R-:W-:Y:S01]  /*16ab0*/  R2UR UR27, R13 ;  /* 0x000000000d1b72ca */ /* 0x000fe200000e0000 */
[----:B------:R-:W-:Y:S01]  /*16ac0*/  UMOV UR30, UR18 ;  /* 0x00000012001e7c82 */ /* 0x000fe20008000000 */
[C---:B------:R-:W-:Y:S01]  /*16ad0*/  IADD3 R13, R9.reuse, 0x1, RZ ;  /* 0x00000001090d7810 */ /* 0x040fe20007ffe0ff */
[----:B------:R-:W-:Y:S01]  /*16ae0*/  @P2 IMAD.MOV R13, RZ, RZ, R9 ;  /* 0x000000ffff0d2224 */ /* 0x000fe200078e0209 */
[----:B------:R-:W-:Y:S01]  /*16af0*/  UMOV UR13, UR21 ;  /* 0x00000015000d7c82 */ /* 0x000fe20008000000 */
[----:B-1----:R-:W-:Y:S01]  /*16b00*/  IMAD R11, R8, R16, R15 ;  /* 0x00000010080b7224 */ /* 0x002fe200078e020f */
[----:B------:R-:W-:Y:S01]  /*16b10*/  @UP0 ULDC UR16, c[0x0][0x39c] ;  /* 0x0000e70000100ab9 */ /* 0x000fe20000000800 */
[----:B------:R-:W-:Y:S01]  /*16b20*/  IMAD R10, R9, UR9, R14 ;  /* 0x00000009090a7c24 */ /* 0x000fe2000f8e020e */
[----:B------:R-:W-:Y:S01]  /*16b30*/  UIMAD.WIDE.U32 UR16, UR18, UR16, URZ ;  /* 0x00000010121072a5 */ /* 0x000fe2000f8e003f */
[----:B--2---:R-:W-:Y:S01]  /*16b40*/  IMAD R9, R6, R17, R18 ;  /* 0x0000001106097224 */ /* 0x004fe200078e0212 */
[----:B0-----:R-:W-:Y:S01]  /*16b50*/  ISETP.NE.AND P3, PT, R13, R22, PT ;  /* 0x000000160d00720c */ /* 0x001fe20003f65270 */
[----:B------:R-:W-:Y:S01]  /*16b60*/  IMAD.U32 R10, R11, 0x20, R10 ;  /* 0x000000200b0a7824 */ /* 0x000fe200078e000a */
[----:B------:R-:W-:Y:S01]  /*16b70*/  @UP0 ULDC UR9, c[0x0][0x3a0] ;  /* 0x0000e80000090ab9 */ /* 0x000fe20000000800 */
[----:B------:R-:W-:Y:S01]  /*16b80*/  UIMAD UR27, UR27, UR10, UR38 ;  /* 0x0000000a1b1b72a4 */ /* 0x000fe2000f8e0226 */
[----:B------:R-:W-:Y:S01]  /*16b90*/  VIADD R14, R8, 0x1 ;  /* 0x00000001080e7836 */ /* 0x000fe20000000000 */
[----:B------:R-:W-:Y:S01]  /*16ba0*/  R2UR UR16, R2 ;  /* 0x00000000021072ca */ /* 0x000fe200000e0000 */
[----:B------:R-:W-:Y:S01]  /*16bb0*/  IMAD.U32 R9, R9, 0x400, R10 ;  /* 0x0000040009097824 */ /* 0x000fe200078e000a */
[----:B------:R-:W-:Y:S01]  /*16bc0*/  @UP0 USHF.R.U32.HI UR30, URZ, UR9, UR17 ;  /* 0x000000093f1e0299 */ /* 0x000fe20008011611 */
[----:B------:R-:W-:Y:S01]  /*16bd0*/  VIADD R11, R6, 0x1 ;  /* 0x00000001060b7836 */ /* 0x000fe20000000000 */
[----:B------:R-:W-:Y:S01]  /*16be0*/  UIMAD UR10, UR19, UR31, UR15 ;  /* 0x0000001f130a72a4 */ /* 0x000fe2000f8e020f */
[----:B------:R-:W-:Y:S01]  /*16bf0*/  SEL R10, R12, RZ, P2 ;  /* 0x000000ff0c0a7207 */ /* 0x000fe20001000000 */
[----:B------:R-:W-:Y:S01]  /*16c00*/  UIADD3 UR9, -UR30, URZ, URZ ;  /* 0x0000003f1e097290 */ /* 0x000fe2000fffe13f */
[----:B------:R-:W-:Y:S01]  /*16c10*/  R2UR UR15, R9 ;  /* 0x00000000090f72ca */ /* 0x000fe200000e0000 */
[----:B------:R-:W-:Y:S01]  /*16c20*/  UIMAD UR28, UR10, UR11, UR28 ;  /* 0x0000000b0a1c72a4 */ /* 0x000fe2000f8e021c */
[----:B------:R-:W-:Y:S01]  /*16c30*/  @P3 IADD3 R14, R8, RZ, RZ ;  /* 0x000000ff080e3210 */ /* 0x000fe20007ffe0ff */
[----:B------:R-:W-:Y:S01]  /*16c40*/  UIMAD UR9, UR23, UR9, UR18 ;  /* 0x00000009170972a4 */ /* 0x000fe2000f8e0212 */
[----:B------:R-:W-:Y:S01]  /*16c50*/  R2UR UR18, R19 ;  /* 0x00000000131272ca */ /* 0x000fe200000e0000 */
[----:B------:R-:W-:Y:S01]  /*16c60*/  UMOV UR17, UR25 ;  /* 0x0000001900117c82 */ /* 0x000fe20008000000 */
[C---:B------:R-:W-:Y:S01]  /*16c70*/  ISETP.NE.AND P4, PT, R14.reuse, R23, PT ;  /* 0x000000170e00720c */ /* 0x040fe20003f85270 */
[----:B------:R-:W-:Y:S01]  /*16c80*/  UIMAD UR29, UR9, UR8, UR29 ;  /* 0x00000008091d72a4 */ /* 0x000fe2000f8e021d */
[----:B------:R-:W-:Y:S01]  /*16c90*/  R2UR UR10, R21 ;  /* 0x00000000150a72ca */ /* 0x000fe200000e0000 */
[----:B------:R-:W-:Y:S01]  /*16ca0*/  ULOP3.LUT UR19, UR26, 0x20, UR16, 0xf8, !UPT ;  /* 0x000000201a137892 */ /* 0x000fe2000f8ef810 */
[----:B------:R-:W-:Y:S01]  /*16cb0*/  SEL R8, RZ, 0x1, P5 ;  /* 0x00000001ff087807 */ /* 0x000fe20002800000 */
[----:B------:R-:W-:Y:S01]  /*16cc0*/  UIADD3 UR16, UR7, 0x20000, URZ ;  /* 0x0002000007107890 */ /* 0x000fe2000fffe03f */
[----:B------:R-:W-:Y:S01]  /*16cd0*/  SEL R9, R13, RZ, P3 ;  /* 0x000000ff0d097207 */ /* 0x000fe20001800000 */
[----:B------:R-:W-:Y:S01]  /*16ce0*/  UIADD3 UR8, UR7, 0x22000, URZ ;  /* 0x0002200007087890 */ /* 0x000fe2000fffe03f */
[----:B------:R-:W-:Y:S01]  /*16cf0*/  LOP3.LUT R5, R5, R8, RZ, 0x3c, !PT ;  /* 0x0000000805057212 */ /* 0x000fe200078e3cff */
[----:B------:R-:W-:Y:S01]  /*16d00*/  UPRMT UR7, UR15, 0x5410, URZ ;  /* 0x000054100f077896 */ /* 0x000fe2000800003f */
[----:B------:R-:W-:Y:S01]  /*16d10*/  SEL R8, R14, RZ, P4 ;  /* 0x000000ff0e087207 */ /* 0x000fe20002000000 */
[----:B------:R-:W-:Y:S01]  /*16d20*/  UMOV UR9, UR25 ;  /* 0x0000001900097c82 */ /* 0x000fe20008000000 */
[----:B------:R-:W-:Y:S01]  /*16d30*/  UMOV UR11, UR19 ;  /* 0x00000013000b7c82 */ /* 0x000fe20008000000 */
[----:B------:R-:W-:-:S05]  /*16d40*/  @P4 IMAD.MOV R11, RZ, RZ, R6 ;  /* 0x000000ffff0b4224 */ /* 0x000fca00078e0206 */
[----:B------:R0:W-:Y:S01]  /*16d50*/  UTMALDG.5D.IM2COL [UR24], [UR32], UR7 ;  /* 0x00000018200073b4 */ /* 0x0001e20008060007 */
[----:B------:R-:W-:Y:S01]  /*16d60*/  MOV R6, R11 ;  /* 0x0000000b00067202 */ /* 0x000fe20000000f00 */
[----:B------:R0:W-:Y:S01]  /*16d70*/  UTMALDG.5D.MULTICAST [UR16], [UR34], UR39, desc[UR36] ;  /* 0x00002410220073b4 */ /* 0x0001e20008021827 */
[----:B------:R0:W-:Y:S02]  /*16d80*/  UTMALDG.5D.MULTICAST [UR8], [UR34], UR39, desc[UR36] ;  /* 0x00002408220073b4 */ /* 0x0001e40008021827 */
[----:B0-----:R-:W-:Y:S05]  /*16d90*/  @P6 BRA `(.L_x_532) ;  /* 0xfffffff800246947 */ /* 0x001fea000383ffff */
.L_x_528:
[----:B------:R-:W-:Y:S05]  /*16da0*/  WARPSYNC.ALL ;  /* 0x0000000000007948 */ /* 0x000fea0003800000 */
[----:B------:R-:W-:-:S13]  /*16db0*/  ELECT P0, URZ, PT ;  /* 0x00000000003f782f */ /* 0x000fda0003800000 */
[----:B------:R-:W-:Y:S05]  /*16dc0*/  @!P0 EXIT ;  /* 0x000000000000894d */ /* 0x000fea0003800000 */
[----:B------:R-:W-:-:S04]  /*16dd0*/  ULOP3.LUT UR6, UR6, 0x2, URZ, 0xfc, !UPT ;  /* 0x0000000206067892 */ /* 0x000fc8000f8efc3f */
[----:B------:R-:W-:-:S06]  /*16de0*/  UISETP.NE.AND UP0, UPT, UR6, 0x3, UPT ;  /* 0x000000030600788c */ /* 0x000fcc000bf05270 */
[----:B------:R-:W-:-:S13]  /*16df0*/  PLOP3.LUT P0, PT, PT, PT, UP0, 0x80, 0x0 ;  /* 0x000000000000781c */ /* 0x000fda0003f0f008 */
[----:B------:R-:W-:Y:S05]  /*16e00*/  @!P0 BRA `(.L_x_533) ;  /* 0x0000000000048947 */ /* 0x000fea0003800000 */
[----:B------:R-:W-:Y:S01]  /*16e10*/  BPT.TRAP 0x1 ;  /* 0x000000040000795c */ /* 0x000fe20000300000 */
.L_x_533:
[----:B------:R-:W0:Y:S01]  /*16e20*/  S2UR UR7, SR_CgaCtaId ;  /* 0x00000000000779c3 */ /* 0x000e220000008800 */
[----:B------:R-:W-:Y:S01]  /*16e30*/  ULOP3.LUT UP0, URZ, UR5, 0x4, URZ, 0xc0, !UPT ;  /* 0x00000004053f7892 */ /* 0x000fe2000f80c03f */
[----:B------:R-:W-:Y:S01]  /*16e40*/  UMOV UR6, 0x400 ;  /* 0x0000040000067882 */ /* 0x000fe20000000000 */
[----:B------:R-:W-:Y:S02]  /*16e50*/  USHF.L.U32 UR4, UR5, 0x3, URZ ;  /* 0x0000000305047899 */ /* 0x000fe4000800063f */
[----:B------:R-:W-:Y:S02]  /*16e60*/  USEL UR8, URZ, 0x1, UP0 ;  /* 0x000000013f087887 */ /* 0x000fe40008000000 */
[----:B------:R-:W-:-:S04]  /*16e70*/  ULOP3.LUT UR5, UR5, 0x3, URZ, 0xc0, !UPT ;  /* 0x0000000305057892 */ /* 0x000fc8000f8ec03f */
[----:B------:R-:W-:-:S05]  /*16e80*/  IMAD.U32 R0, RZ, RZ, UR8 ;  /* 0x00000008ff007e24 */ /* 0x000fca000f8e00ff */
[----:B------:R-:W-:Y:S01]  /*16e90*/  SHF.L.U32 R0, R0, 0x1f, RZ ;  /* 0x0000001f00007819 */ /* 0x000fe200000006ff */
[----:B0-----:R-:W-:Y:S02]  /*16ea0*/  ULEA UR7, UR7, UR6, 0x18 ;  /* 0x0000000607077291 */ /* 0x001fe4000f8ec03f */
[----:B------:R-:W-:Y:S02]  /*16eb0*/  ULOP3.LUT UR6, UR4, 0x18, URZ, 0xc0, !UPT ;  /* 0x0000001804067892 */ /* 0x000fe4000f8ec03f */
[----:B------:R-:W-:-:S04]  /*16ec0*/  UIADD3 UR4, UR7, 0x30020, URZ ;  /* 0x0003002007047890 */ /* 0x000fc8000fffe03f */
[----:B------:R-:W-:-:S12]  /*16ed0*/  UIADD3 UR6, UR4, UR6, URZ ;  /* 0x0000000604067290 */ /* 0x000fd8000fffe03f */
.L_x_534:
[----:B0-----:R-:W-:-:S04]  /*16ee0*/  IMAD.U32 R3, RZ, RZ, UR6 ;  /* 0x00000006ff037e24 */ /* 0x001fc8000f8e00ff */
[----:B------:R0:W1:Y:S03]  /*16ef0*/  SYNCS.PHASECHK.TRANS64.TRYWAIT P0, [R3+URZ], R0 ;  /* 0x00000000030075a7 */ /* 0x000066000800017f */
[----:B-1----:R-:W-:Y:S05]  /*16f00*/  @!P0 NANOSLEEP.SYNCS 0x989680 ;  /* 0x009896800000895d */ /* 0x002fea0003900000 */
[----:B------:R-:W1:Y:S02]  /*16f10*/  @!P0 SYNCS.PHASECHK.TRANS64 P0, [R3+URZ], R0 ;  /* 0x00000000030085a7 */ /* 0x000e64000800007f */
[----:B-1----:R-:W-:Y:S05]  /*16f20*/  @!P0 BRA `(.L_x_534) ;  /* 0xfffffffc00ec8947 */ /* 0x002fea000383ffff */
[----:B------:R-:W-:-:S04]  /*16f30*/  UIADD3 UR5, UR5, 0x1, URZ ;  /* 0x0000000105057890 */ /* 0x000fc8000fffe03f */
[----:B------:R-:W-:Y:S02]  /*16f40*/  UISETP.EQ.XOR UP0, UPT, UR5, 0x4, !UP0 ;  /* 0x000000040500788c */ /* 0x000fe4000c702a70 */
[----:B------:R-:W-:Y:S02]  /*16f50*/  UISETP.NE.AND UP1, UPT, UR5, 0x4, UPT ;  /* 0x000000040500788c */ /* 0x000fe4000bf25270 */
[----:B------:R-:W-:Y:S02]  /*16f60*/  USEL UR6, URZ, 0x1, !UP0 ;  /* 0x000000013f067887 */ /* 0x000fe4000c000000 */
[----:B------:R-:W-:-:S04]  /*16f70*/  USEL UR5, UR5, URZ, UP1 ;  /* 0x0000003f05057287 */ /* 0x000fc80008800000 */
[----:B0-----:R-:W-:Y:S01]  /*16f80*/  IMAD.U32 R0, RZ, RZ, UR6 ;  /* 0x00000006ff007e24 */ /* 0x001fe2000f8e00ff */
[----:B------:R-:W-:-:S04]  /*16f90*/  ULEA UR7, UR5, UR4, 0x3 ;  /* 0x0000000405077291 */ /* 0x000fc8000f8e183f */
[----:B------:R-:W-:-:S08]  /*16fa0*/  SHF.L.U32 R0, R0, 0x1f, RZ ;  /* 0x0000001f00007819 */ /* 0x000fd000000006ff */
.L_x_535:
[----:B0-----:R-:W-:-:S04]  /*16fb0*/  IMAD.U32 R3, RZ, RZ, UR7 ;  /* 0x00000007ff037e24 */ /* 0x001fc8000f8e00ff */
[----:B------:R0:W1:Y:S03]  /*16fc0*/  SYNCS.PHASECHK.TRANS64.TRYWAIT P0, [R3+URZ], R0 ;  /* 0x00000000030075a7 */ /* 0x000066000800017f */
[----:B-1----:R-:W-:Y:S05]  /*16fd0*/  @!P0 NANOSLEEP.SYNCS 0x989680 ;  /* 0x009896800000895d */ /* 0x002fea0003900000 */
[----:B------:R-:W1:Y:S02]  /*16fe0*/  @!P0 SYNCS.PHASECHK.TRANS64 P0, [R3+URZ], R0 ;  /* 0x00000000030085a7 */ /* 0x000e64000800007f */
[----:B-1----:R-:W-:Y:S05]  /*16ff0*/  @!P0 BRA `(.L_x_535) ;  /* 0xfffffffc00ec8947 */ /* 0x002fea000383ffff */
[----:B------:R-:W-:-:S04]  /*17000*/  UIADD3 UR5, UR5, 0x1, URZ ;  /* 0x0000000105057890 */ /* 0x000fc8000fffe03f */
[----:B------:R-:W-:Y:S02]  /*17010*/  UISETP.EQ.XOR UP0, UPT, UR5, 0x4, UP0 ;  /* 0x000000040500788c */ /* 0x000fe40008702a70 */
[----:B------:R-:W-:Y:S02]  /*17020*/  UISETP.NE.AND UP1, UPT, UR5, 0x4, UPT ;  /* 0x000000040500788c */ /* 0x000fe4000bf25270 */
[----:B------:R-:W-:Y:S02]  /*17030*/  USEL UR6, URZ, 0x1, !UP0 ;  /* 0x000000013f067887 */ /* 0x000fe4000c000000 */
[----:B------:R-:W-:-:S04]  /*17040*/  USEL UR5, UR5, URZ, UP1 ;  /* 0x0000003f05057287 */ /* 0x000fc80008800000 */
[----:B0-----:R-:W-:Y:S01]  /*17050*/  MOV R0, UR6 ;  /* 0x0000000600007c02 */ /* 0x001fe20008000f00 */
[----:B------:R-:W-:-:S03]  /*17060*/  ULEA UR7, UR5, UR4, 0x3 ;  /* 0x0000000405077291 */ /* 0x000fc6000f8e183f */
[----:B------:R-:W-:-:S09]  /*17070*/  SHF.L.U32 R0, R0, 0x1f, RZ ;  /* 0x0000001f00007819 */ /* 0x000fd200000006ff */
.L_x_536:
        /* <DEDUP_REMOVED lines=10> */
[----:B0-----:R-:W-:Y:S01]  /*17120*/  IMAD.U32 R0, RZ, RZ, UR6 ;  /* 0x00000006ff007e24 */ /* 0x001fe2000f8e00ff */
[----:B------:R-:W-:-:S04]  /*17130*/  ULEA UR5, UR5, UR4, 0x3 ;  /* 0x0000000405057291 */ /* 0x000fc8000f8e183f */
[----:B------:R-:W-:-:S08]  /*17140*/  SHF.L.U32 R0, R0, 0x1f, RZ ;  /* 0x0000001f00007819 */ /* 0x000fd000000006ff */
.L_x_537:
[----:B0-----:R-:W-:-:S04]  /*17150*/  IMAD.U32 R3, RZ, RZ, UR5 ;  /* 0x00000005ff037e24 */ /* 0x001fc8000f8e00ff */
[----:B------:R0:W1:Y:S03]  /*17160*/  SYNCS.PHASECHK.TRANS64.TRYWAIT P0, [R3+URZ], R0 ;  /* 0x00000000030075a7 */ /* 0x000066000800017f */
[----:B-1----:R-:W-:Y:S05]  /*17170*/  @!P0 NANOSLEEP.SYNCS 0x989680 ;  /* 0x009896800000895d */ /* 0x002fea0003900000 */
[----:B------:R-:W1:Y:S02]  /*17180*/  @!P0 SYNCS.PHASECHK.TRANS64 P0, [R3+URZ], R0 ;  /* 0x00000000030085a7 */ /* 0x000e64000800007f */
[----:B-1----:R-:W-:Y:S05]  /*17190*/  @P0 EXIT ;  /* 0x000000000000094d */ /* 0x002fea0003800000 */
[----:B------:R-:W-:Y:S05]  /*171a0*/  BRA `(.L_x_537) ;  /* 0xfffffffc00e87947 */ /* 0x000fea000383ffff */
.L_x_538:
[----:B------:R-:W-:-:S00]  /*171b0*/  BRA `(.L_x_538) ;  /* 0xfffffffc00fc7947 */ /* 0x000fc0000383ffff */
[----:B------:R-:W-:-:S00]  /*171c0*/  NOP ;  /* 0x0000000000007918 */ /* 0x000fc00000000000 */
        /* <DEDUP_REMOVED lines=11> */
.L_x_539:


//--------------------- .nv.shared._ZN7cutlass13device_kernelINS_4conv6kernel13ConvUniversalINS1_16ConvProblemShapeILNS1_8OperatorE1ELi3EEENS1_10collective14CollectiveConvINS1_46MainloopSm90TmaGmmaWarpSpecializedImplicitGemmILS5_1ELi4ELi3EN4cute5tupleIJNSA_1CILi2EEENSC_ILi1EEESE_EEENS1_36KernelImplicitTmaWarpSpecializedSm90ELi1EEENSB_IJNSC_ILi256EEENSC_ILi128EEENSB_IJNSC_ILi64EEEEEEEEENS_10bfloat16_tESN_NSA_8TiledMMAINSA_8MMA_AtomIJNSA_4SM904GMMA28MMA_64x128x16_F32BF16BF16_SSILNSR_5MajorE0ELST_1ELNSR_7ScaleInE1ELSU_1EEEEEENSA_6LayoutINSB_IJSE_SE_SE_EEENSB_IJNSC_ILi0EEESZ_SZ_EEEEENSB_IJNSA_10UnderscoreES12_S12_EEEEENS7_6detail26Sm90ImplicitGemmTileTraitsINSA_20SM90_TMA_LOAD_IM2COLENSA_14ComposedLayoutINSA_7SwizzleILi3ELi4ELi3EEENSA_18smem_ptr_flag_bitsILi16EEENSX_INSB_IJNSB_IJNSC_ILi8EEENSC_ILi32EEEEEENSB_IJSK_SE_EEENSB_IJSE_NSC_ILi4EEEEEEEEENSB_IJNSB_IJSK_NSC_ILi512EEEEEENSB_IJSE_SZ_EEENSB_IJSZ_NSC_ILi16384EEEEEEEEEEEEEvEENS16_INSA_23SM90_TMA_LOAD_MULTICASTENS18_IS1A_S1C_NSX_INSB_IJNSB_IJSK_SD_EEENSB_IJS1D_S1D_EEES1I_EEENSB_IJNSB_IJSE_NSC_ILi4096EEEEEES1L_NSB_IJSZ_NSC_ILi8192EEEEEEEEEEEEEvEEEENS_8epilogue10collective6detail29Sm90TmaWarpSpecializedAdapterINS27_15DefaultEpilogueISN_NSB_IJNSB_IJllllEEESE_SZ_EEES2C_NS26_6thread17LinearCombinationISN_Li1EffLNS2D_9ScaleType4KindE0ELNS_15FloatRoundStyleE2ESN_EENS_4gemm15EpilogueDefaultEEEEEvvEEEEvNT_6ParamsE --------------------------
	.section	.nv.shared._ZN7cutlass13device_kernelINS_4conv6kernel13ConvUniversalINS1_16ConvProblemShapeILNS1_8OperatorE1ELi3EEENS1_10collective14CollectiveConvINS1_46MainloopSm90TmaGmmaWarpSpecializedImplicitGemmILS5_1ELi4ELi3EN4cute5tupleIJNSA_1CILi2EEENSC_ILi1EEESE_EEENS1_36KernelImplicitTmaWarpSpecializedSm90ELi1EEENSB_IJNSC_ILi256EEENSC_ILi128EEENSB_IJNSC_ILi64EEEEEEEEENS_10bfloat16_tESN_NSA_8TiledMMAINSA_8MMA_AtomIJNSA_4SM904GMMA28MMA_64x128x16_F32BF16BF16_SSILNSR_5MajorE0ELST_1ELNSR_7ScaleInE1ELSU_1EEEEEENSA_6LayoutINSB_IJSE_SE_SE_EEENSB_IJNSC_ILi0EEESZ_SZ_EEEEENSB_IJNSA_10UnderscoreES12_S12_EEEEENS7_6detail26Sm90ImplicitGemmTileTraitsINSA_20SM90_TMA_LOAD_IM2COLENSA_14ComposedLayoutINSA_7SwizzleILi3ELi4ELi3EEENSA_18smem_ptr_flag_bitsILi16EEENSX_INSB_IJNSB_IJNSC_ILi8EEENSC_ILi32EEEEEENSB_IJSK_SE_EEENSB_IJSE_NSC_ILi4EEEEEEEEENSB_IJNSB_IJSK_NSC_ILi512EEEEEENSB_IJSE_SZ_EEENSB_IJSZ_NSC_ILi16384EEEEEEEEEEEEEvEENS16_INSA_23SM90_TMA_LOAD_MULTICASTENS18_IS1A_S1C_NSX_INSB_IJNSB_IJSK_SD_EEENSB_IJS1D_S1D_EEES1I_EEENSB_IJNSB_IJSE_NSC_ILi4096EEEEEES1L_NSB_IJSZ_NSC_ILi8192EEEEEEEEEEEEEvEEEENS_8epilogue10collective6detail29Sm90TmaWarpSpecializedAdapterINS27_15DefaultEpilogueISN_NSB_IJNSB_IJllllEEESE_SZ_EEES2C_NS26_6thread17LinearCombinationISN_Li1EffLNS2D_9ScaleType4KindE0ELNS_15FloatRoundStyleE2ESN_EENS_4gemm15EpilogueDefaultEEEEEvvEEEEvNT_6ParamsE,"aw",@nobits
	.sectionflags	@""
	.align	16
	.zero		1024


//--------------------- .nv.shared.reserved.0     --------------------------
	.section	.nv.shared.reserved.0,"aw",@nobits
	.weak		__nv_reservedSMEM_offset_0_alias
	.size		__nv_reservedSMEM_offset_0_alias, 0, 0
	.other		__nv_reservedSMEM_offset_0_alias,@"STO_CUDA_RESERVED_SHARED STV_DEFAULT"
__nv_reservedSMEM_offset_0_alias:
	.zero		0


//--------------------- .nv.global                --------------------------
	.section	.nv.global,"aw",@nobits
.nv.global:
	.type		_ZN39_INTERNAL_3e891358_4_k_cu_c2788c8d_39774cute1_E,@object
	.size		_ZN39_INTERNAL_3e891358_4_k_cu_c2788c8d_39774cute1_E,(_ZN39_INTERNAL_3e891358_4_k_cu_c2788c8d_39774cuda3std3__45__cpo6cbeginE - _ZN39_INTERNAL_3e891358_4_k_cu_c2788c8d_39774cute1_E)
_ZN39_INTERNAL_3e891358_4_k_cu_c2788c8d_39774cute1_E:
	.zero		1
	.type		_ZN39_INTERNAL_3e891358_4_k_cu_c2788c8d_39774cuda3std3__45__cpo6cbeginE,@object
	.size		_ZN39_INTERNAL_3e891358_4_k_cu_c2788c8d_39774cuda3std3__45__cpo6cbeginE,(_ZN39_INTERNAL_3e891358_4_k_cu_c2788c8d_39774cuda3std3__48in_placeE - _ZN39_INTERNAL_3e891358_4_k_cu_c2788c8d_39774cuda3std3__45__cpo6cbeginE)
_ZN39_INTERNAL_3e891358_4_k_cu_c2788c8d_39774cuda3std3__45__cpo6cbeginE:
	.zero		1
	.type		_ZN39_INTERNAL_3e891358_4_k_cu_c2788c8d_39774cuda3std3__48in_placeE,@object
	.size		_ZN39_INTERNAL_3e891358_4_k_cu_c2788c8d_39774cuda3std3__48in_placeE,(_ZN39_INTERNAL_3e891358_4_k_cu_c2788c8d_39774cuda3std6ranges3__45__cpo9iter_moveE - _ZN39_INTERNAL_3e891358_4_k_cu_c2788c8d_39774cuda3std3__48in_placeE)
_ZN39_INTERNAL_3e891358_4_k_cu_c2788c8d_39774cuda3std3__48in_placeE:
	.zero		1
	.type		_ZN39_INTERNAL_3e891358_4_k_cu_c2788c8d_39774cuda3std6ranges3__45__cpo9iter_moveE,@object
	.size		_ZN39_INTERNAL_3e891358_4_k_cu_c2788c8d_39774cuda3std6ranges3__45__cpo9iter_moveE,(_ZN39_INTERNAL_3e891358_4_k_cu_c2788c8d_39774cuda3std3__45__cpo5beginE - _ZN39_INTERNAL_3e891358_4_k_cu_c2788c8d_39774cuda3std6ranges3__45__cpo9iter_moveE)
_ZN39_INTERNAL_3e891358_4_k_cu_c2788c8d_39774cuda3std6ranges3__45__cpo9iter_moveE:
	.zero		1
	.type		_ZN39_INTERNAL_3e891358_4_k_cu_c2788c8d_39774cuda3std3__45__cpo5beginE,@object
	.size		_ZN39_INTERNAL_3e891358_4_k_cu_c2788c8d_39774cuda3std3__45__cpo5beginE,(_ZN39_INTERNAL_3e891358_4_k_cu_c2788c8d_39774cuda3std3__441_GLOBAL__N__3e891358_4_k_cu_c2788c8d_39776ignoreE - _ZN39_INTERNAL_3e891358_4_k_cu_c2788c8d_39774cuda3std3__45__cpo5beginE)
_ZN39_INTERNAL_3e891358_4_k_cu_c2788c8d_39774cuda3std3__45__cpo5beginE:
	.zero		1
	.type		_ZN39_INTERNAL_3e891358_4_k_cu_c2788c8d_39774cuda3std3__441_GLOBAL__N__3e891358_4_k_cu_c2788c8d_39776ignoreE,@object
	.size		_ZN39_INTERNAL_3e891358_4_k_cu_c2788c8d_39774cuda3std3__441_GLOBAL__N__3e891358_4_k_cu_c2788c8d_39776ignoreE,(_ZN39_INTERNAL_3e891358_4_k_cu_c2788c8d_39774cute7productE - _ZN39_INTERNAL_3e891358_4_k_cu_c2788c8d_39774cuda3std3__441_GLOBAL__N__3e891358_4_k_cu_c2788c8d_39776ignoreE)
_ZN39_INTERNAL_3e891358_4_k_cu_c2788c8d_39774cuda3std3__441_GLOBAL__N__3e891358_4_k_cu_c2788c8d_39776ignoreE:
	.zero		1
	.type		_ZN39_INTERNAL_3e891358_4_k_cu_c2788c8d_39774cute7productE,@object
	.size		_ZN39_INTERNAL_3e891358_4_k_cu_c2788c8d_39774cute7productE,(_ZN39_INTERNAL_3e891358_4_k_cu_c2788c8d_39774cuda3std3__45__cpo3endE - _ZN39_INTERNAL_3e891358_4_k_cu_c2788c8d_39774cute7productE)
_ZN39_INTERNAL_3e891358_4_k_cu_c2788c8d_39774cute7productE:
	.zero		1
	.type		_ZN39_INTERNAL_3e891358_4_k_cu_c2788c8d_39774cuda3std3__45__cpo3endE,@object
	.size		_ZN39_INTERNAL_3e891358_4_k_cu_c2788c8d_39774cuda3std3__45__cpo3endE,(_ZN39_INTERNAL_3e891358_4_k_cu_c2788c8d_39774cuda3std3__419piecewise_constructE - _ZN39_INTERNAL_3e891358_4_k_cu_c2788c8d_39774cuda3std3__45__cpo3endE)
_ZN39_INTERNAL_3e891358_4_k_cu_c2788c8d_39774cuda3std3__45__cpo3endE:
	.zero		1
	.type		_ZN39_INTERNAL_3e891358_4_k_cu_c2788c8d_39774cuda3std3__419piecewise_constructE,@object
	.size		_ZN39_INTERNAL_3e891358_4_k_cu_c2788c8d_39774cuda3std3__419piecewise_constructE,(_ZN39_INTERNAL_3e891358_4_k_cu_c2788c8d_39774cuda3std3__45__cpo4cendE - _ZN39_INTERNAL_3e891358_4_k_cu_c2788c8d_39774cuda3std3__419piecewise_constructE)
_ZN39_INTERNAL_3e891358_4_k_cu_c2788c8d_39774cuda3std3__419piecewise_constructE:
	.zero		1
	.type		_ZN39_INTERNAL_3e891358_4_k_cu_c2788c8d_39774cuda3std3__45__cpo4cendE,@object
	.size		_ZN39_INTERNAL_3e891358_4_k_cu_c2788c8d_39774cuda3std3__45__cpo4cendE,(_ZN39_INTERNAL_3e891358_4_k_cu_c2788c8d_39774cuda3std6ranges3__45__cpo4swapE - _ZN39_INTERNAL_3e891358_4_k_cu_c2788c8d_39774cuda3std3__45__cpo4cendE)
_ZN39_INTERNAL_3e891358_4_k_cu_c2788c8d_39774cuda3std3__45__cpo4cendE:
	.zero		1
	.type		_ZN39_INTERNAL_3e891358_4_k_cu_c2788c8d_39774cuda3std6ranges3__45__cpo4swapE,@object
	.size		_ZN39_INTERNAL_3e891358_4_k_cu_c2788c8d_39774cuda3std6ranges3__45__cpo4swapE,(.L_7 - _ZN39_INTERNAL_3e891358_4_k_cu_c2788c8d_39774cuda3std6ranges3__45__cpo4swapE)
_ZN39_INTERNAL_3e891358_4_k_cu_c2788c8d_39774cuda3std6ranges3__45__cpo4swapE:
	.zero		1
.L_7:


//--------------------- .nv.constant0._ZN7cutlass13device_kernelINS_4conv6kernel13ConvUniversalINS1_16ConvProblemShapeILNS1_8OperatorE1ELi3EEENS1_10collective14CollectiveConvINS1_46MainloopSm90TmaGmmaWarpSpecializedImplicitGemmILS5_1ELi4ELi3EN4cute5tupleIJNSA_1CILi2EEENSC_ILi1EEESE_EEENS1_36KernelImplicitTmaWarpSpecializedSm90ELi1EEENSB_IJNSC_ILi256EEENSC_ILi128EEENSB_IJNSC_ILi64EEEEEEEEENS_10bfloat16_tESN_NSA_8TiledMMAINSA_8MMA_AtomIJNSA_4SM904GMMA28MMA_64x128x16_F32BF16BF16_SSILNSR_5MajorE0ELST_1ELNSR_7ScaleInE1ELSU_1EEEEEENSA_6LayoutINSB_IJSE_SE_SE_EEENSB_IJNSC_ILi0EEESZ_SZ_EEEEENSB_IJNSA_10UnderscoreES12_S12_EEEEENS7_6detail26Sm90ImplicitGemmTileTraitsINSA_20SM90_TMA_LOAD_IM2COLENSA_14ComposedLayoutINSA_7SwizzleILi3ELi4ELi3EEENSA_18smem_ptr_flag_bitsILi16EEENSX_INSB_IJNSB_IJNSC_ILi8EEENSC_ILi32EEEEEENSB_IJSK_SE_EEENSB_IJSE_NSC_ILi4EEEEEEEEENSB_IJNSB_IJSK_NSC_ILi512EEEEEENSB_IJSE_SZ_EEENSB_IJSZ_NSC_ILi16384EEEEEEEEEEEEEvEENS16_INSA_23SM90_TMA_LOAD_MULTICASTENS18_IS1A_S1C_NSX_INSB_IJNSB_IJSK_SD_EEENSB_IJS1D_S1D_EEES1I_EEENSB_IJNSB_IJSE_NSC_ILi4096EEEEEES1L_NSB_IJSZ_NSC_ILi8192EEEEEEEEEEEEEvEEEENS_8epilogue10collective6detail29Sm90TmaWarpSpecializedAdapterINS27_15DefaultEpilogueISN_NSB_IJNSB_IJllllEEESE_SZ_EEES2C_NS26_6thread17LinearCombinationISN_Li1EffLNS2D_9ScaleType4KindE0ELNS_15FloatRoundStyleE2ESN_EENS_4gemm15EpilogueDefaultEEEEEvvEEEEvNT_6ParamsE --------------------------
	.section	.nv.constant0._ZN7cutlass13device_kernelINS_4conv6kernel13ConvUniversalINS1_16ConvProblemShapeILNS1_8OperatorE1ELi3EEENS1_10collective14CollectiveConvINS1_46MainloopSm90TmaGmmaWarpSpecializedImplicitGemmILS5_1ELi4ELi3EN4cute5tupleIJNSA_1CILi2EEENSC_ILi1EEESE_EEENS1_36KernelImplicitTmaWarpSpecializedSm90ELi1EEENSB_IJNSC_ILi256EEENSC_ILi128EEENSB_IJNSC_ILi64EEEEEEEEENS_10bfloat16_tESN_NSA_8TiledMMAINSA_8MMA_AtomIJNSA_4SM904GMMA28MMA_64x128x16_F32BF16BF16_SSILNSR_5MajorE0ELST_1ELNSR_7ScaleInE1ELSU_1EEEEEENSA_6LayoutINSB_IJSE_SE_SE_EEENSB_IJNSC_ILi0EEESZ_SZ_EEEEENSB_IJNSA_10UnderscoreES12_S12_EEEEENS7_6detail26Sm90ImplicitGemmTileTraitsINSA_20SM90_TMA_LOAD_IM2COLENSA_14ComposedLayoutINSA_7SwizzleILi3ELi4ELi3EEENSA_18smem_ptr_flag_bitsILi16EEENSX_INSB_IJNSB_IJNSC_ILi8EEENSC_ILi32EEEEEENSB_IJSK_SE_EEENSB_IJSE_NSC_ILi4EEEEEEEEENSB_IJNSB_IJSK_NSC_ILi512EEEEEENSB_IJSE_SZ_EEENSB_IJSZ_NSC_ILi16384EEEEEEEEEEEEEvEENS16_INSA_23SM90_TMA_LOAD_MULTICASTENS18_IS1A_S1C_NSX_INSB_IJNSB_IJSK_SD_EEENSB_IJS1D_S1D_EEES1I_EEENSB_IJNSB_IJSE_NSC_ILi4096EEEEEES1L_NSB_IJSZ_NSC_ILi8192EEEEEEEEEEEEEvEEEENS_8epilogue10collective6detail29Sm90TmaWarpSpecializedAdapterINS27_15DefaultEpilogueISN_NSB_IJNSB_IJllllEEESE_SZ_EEES2C_NS26_6thread17LinearCombinationISN_Li1EffLNS2D_9ScaleType4KindE0ELNS_15FloatRoundStyleE2ESN_EENS_4gemm15EpilogueDefaultEEEEEvvEEEEvNT_6ParamsE,"a",@progbits
	.sectionflags	@""
	.align	4
.nv.constant0._ZN7cutlass13device_kernelINS_4conv6kernel13ConvUniversalINS1_16ConvProblemShapeILNS1_8OperatorE1ELi3EEENS1_10collective14CollectiveConvINS1_46MainloopSm90TmaGmmaWarpSpecializedImplicitGemmILS5_1ELi4ELi3EN4cute5tupleIJNSA_1CILi2EEENSC_ILi1EEESE_EEENS1_36KernelImplicitTmaWarpSpecializedSm90ELi1EEENSB_IJNSC_ILi256EEENSC_ILi128EEENSB_IJNSC_ILi64EEEEEEEEENS_10bfloat16_tESN_NSA_8TiledMMAINSA_8MMA_AtomIJNSA_4SM904GMMA28MMA_64x128x16_F32BF16BF16_SSILNSR_5MajorE0ELST_1ELNSR_7ScaleInE1ELSU_1EEEEEENSA_6LayoutINSB_IJSE_SE_SE_EEENSB_IJNSC_ILi0EEESZ_SZ_EEEEENSB_IJNSA_10UnderscoreES12_S12_EEEEENS7_6detail26Sm90ImplicitGemmTileTraitsINSA_20SM90_TMA_LOAD_IM2COLENSA_14ComposedLayoutINSA_7SwizzleILi3ELi4ELi3EEENSA_18smem_ptr_flag_bitsILi16EEENSX_INSB_IJNSB_IJNSC_ILi8EEENSC_ILi32EEEEEENSB_IJSK_SE_EEENSB_IJSE_NSC_ILi4EEEEEEEEENSB_IJNSB_IJSK_NSC_ILi512EEEEEENSB_IJSE_SZ_EEENSB_IJSZ_NSC_ILi16384EEEEEEEEEEEEEvEENS16_INSA_23SM90_TMA_LOAD_MULTICASTENS18_IS1A_S1C_NSX_INSB_IJNSB_IJSK_SD_EEENSB_IJS1D_S1D_EEES1I_EEENSB_IJNSB_IJSE_NSC_ILi4096EEEEEES1L_NSB_IJSZ_NSC_ILi8192EEEEEEEEEEEEEvEEEENS_8epilogue10collective6detail29Sm90TmaWarpSpecializedAdapterINS27_15DefaultEpilogueISN_NSB_IJNSB_IJllllEEESE_SZ_EEES2C_NS26_6thread17LinearCombinationISN_Li1EffLNS2D_9ScaleType4KindE0ELNS_15FloatRoundStyleE2ESN_EENS_4gemm15EpilogueDefaultEEEEEvvEEEEvNT_6ParamsE:
	.zero		1664


//--------------------- SYMBOLS --------------------------

	.type		.nv.reservedSmem.offset0,@object
	.size		.nv.reservedSmem.offset0,0x4
